// auto-generated by cutlass_sweep.gemm — config: {"arch": "sm_100", "cluster_m": 1, "cluster_n": 1, "dtype": "e5m2", "dtype_b": "e5m2", "layout": "nt", "stages": 0, "tile_k": 64, "tile_m": 64, "tile_n": 256}
#include "cutlass/cutlass.h"
#include "cutlass/gemm/collective/collective_builder.hpp"
#include "cutlass/gemm/device/gemm_universal_adapter.h"
#include "cutlass/gemm/kernel/gemm_universal.hpp"
#include "cutlass/epilogue/collective/collective_builder.hpp"

using ElemA = cutlass::float_e5m2_t;
using ElemB = cutlass::float_e5m2_t;
using ElemCD = cutlass::float_e5m2_t;
using Acc  = float;
using TileShape    = cute::Shape<cute::_64, cute::_256, cute::_64>;
using ClusterShape = cute::Shape<cute::_1, cute::_1, cute::_1>;

using CollectiveEpilogue = typename cutlass::epilogue::collective::CollectiveBuilder<
    cutlass::arch::Sm100, cutlass::arch::OpClassTensorOp,
    TileShape, ClusterShape,
    cutlass::epilogue::collective::EpilogueTileAuto,
    Acc, Acc,
    ElemCD, cutlass::layout::RowMajor, 128 / cutlass::sizeof_bits<ElemCD>::value,
    ElemCD, cutlass::layout::RowMajor, 128 / cutlass::sizeof_bits<ElemCD>::value,
    cutlass::epilogue::collective::EpilogueScheduleAuto
  >::CollectiveOp;

using CollectiveMainloop = typename cutlass::gemm::collective::CollectiveBuilder<
    cutlass::arch::Sm100, cutlass::arch::OpClassTensorOp,
    ElemA, cutlass::layout::RowMajor, 128 / cutlass::sizeof_bits<ElemA>::value,
    ElemB, cutlass::layout::ColumnMajor, 128 / cutlass::sizeof_bits<ElemB>::value,
    Acc,
    TileShape, ClusterShape,
    cutlass::gemm::collective::StageCountAutoCarveout<static_cast<int>(sizeof(typename CollectiveEpilogue::SharedStorage))>,
    cutlass::gemm::collective::KernelScheduleAuto
  >::CollectiveOp;

using GemmKernel = cutlass::gemm::kernel::GemmUniversal<
    cute::Shape<int,int,int,int>,
    CollectiveMainloop,
    CollectiveEpilogue
>;
using Gemm = cutlass::gemm::device::GemmUniversalAdapter<GemmKernel>;

// Force the device kernel symbol into the cubin without needing a host main.
auto* _anchor = &cutlass::device_kernel<GemmKernel>;


// ===== COMPILED SASS (sm_100a) =====

	.target	sm_100a

	.elftype	@"ET_EXEC"


//--------------------- .note.nv.tkinfo           --------------------------
	.section	.note.nv.tkinfo,"",@"SHT_NOTE"
	.sectionflags	@"SHF_NOTE_NV_TKINFO"
	.tkinfo
        /*0018*/ 	.word	0x00000002
        /*0030*/ 	.string	""
        /*0030*/ 	.string	"ptxas"
        /*0030*/ 	.string	"Cuda compilation tools, release 13.0, V13.0.88"
        /*0030*/ 	.string	"Build cuda_13.0.r13.0/compiler.36424714_0"
        /*0030*/ 	.string	"-arch sm_100a -m 64 "



//--------------------- .note.nv.cuinfo           --------------------------
	.section	.note.nv.cuinfo,"",@"SHT_NOTE"
	.sectionflags	@"SHF_NOTE_NV_CUINFO"
        /*0018*/ 	.short	0x0002
        /*001a*/ 	.short	0x0064
        /*001c*/ 	.short	0x0082
	.zero		2


//--------------------- .nv.info                  --------------------------
	.section	.nv.info,"",@"SHT_CUDA_INFO"
	.align	4


	//----- nvinfo : EIATTR_REGCOUNT
	.align		4
        /*0000*/ 	.byte	0x04, 0x2f
        /*0002*/ 	.short	(.L_20 - .L_19)
	.align		4
.L_19:
        /*0004*/ 	.word	index@(_ZN7cutlass13device_kernelINS_4gemm6kernel13GemmUniversalIN4cute5tupleIJiiiiEEENS1_10collective13CollectiveMmaINS1_35MainloopSm100TmaUmmaWarpSpecializedILi10ELi2ELi4ENS5_IJNS4_1CILi1EEESB_SB_EEEEENS5_IJNSA_ILi64EEENSA_ILi256EEESE_EEENS_12float_e5m2_tENS5_IJlSB_lEEESH_SI_NS4_8TiledMMAINS4_8MMA_AtomIJNS4_10MMA_TraitsINS4_19SM100_MMA_F8F6F4_SSEJSH_SH_fSE_SF_NS4_17integral_constantINS4_4UMMA5MajorELSP_0EEESQ_NSN_INSO_7ScaleInELSR_0EEESS_EEEEEENS4_6LayoutISC_NS5_IJNSA_ILi0EEESW_SW_EEEEENS5_IJNS4_10UnderscoreESZ_SZ_EEEEENS4_13SM90_TMA_LOADENS4_14ComposedLayoutINS4_7SwizzleILi2ELi4ELi3EEENS4_18smem_ptr_flag_bitsILi8EEENSV_INS5_IJNSA_ILi8EEESE_EEENS5_IJSE_SB_EEEEEEEvNS4_8identityES12_S1C_vS1D_EENS_8epilogue10collective18CollectiveEpilogueINS1F_23Sm100TmaWarpSpecializedILi4ELi2ELi32ELb0ELb0EEEJSG_NS5_IJNSV_ISE_SB_EES1K_EEESH_SI_SH_SI_NS1F_6fusion15FusionCallbacksIS1J_NS1M_17LinearCombinationISH_fSH_fLNS_15FloatRoundStyleE2EEESG_S1L_JEEENS4_5SM1004TMEM4LOAD26SM100_TMEM_LOAD_16dp32b32xES12_S1C_NS4_39AutoVectorizingCopyWithAssumedAlignmentILi128EEENS4_14SM90_TMA_STOREES1C_S1X_S1X_EEEvvEEEEvNT_6ParamsE)
        /*0008*/ 	.word	0x00000079


	//----- nvinfo : EIATTR_FRAME_SIZE
	.align		4
.L_20:
        /*000c*/ 	.byte	0x04, 0x11
        /*000e*/ 	.short	(.L_22 - .L_21)
	.align		4
.L_21:
        /*0010*/ 	.word	index@($__internal_2_$__cuda_sm10x_tcgen05_guardrail_trap_unallocated_columns_being_dealloced)
        /*0014*/ 	.word	0x00000000


	//----- nvinfo : EIATTR_FRAME_SIZE
	.align		4
.L_22:
        /*0018*/ 	.byte	0x04, 0x11
        /*001a*/ 	.short	(.L_24 - .L_23)
	.align		4
.L_23:
        /*001c*/ 	.word	index@($__internal_1_$__cuda_sm10x_tcgen05_guardrail_trap_phase_invalid_during_alloc)
        /*0020*/ 	.word	0x00000000


	//----- nvinfo : EIATTR_FRAME_SIZE
	.align		4
.L_24:
        /*0024*/ 	.byte	0x04, 0x11
        /*0026*/ 	.short	(.L_26 - .L_25)
	.align		4
.L_25:
        /*0028*/ 	.word	index@($__internal_0_$__cuda_sm10x_tcgen05_guardrail_trap_col_being_dealloced_not_returned_by_alloc)
        /*002c*/ 	.word	0x00000000


	//----- nvinfo : EIATTR_FRAME_SIZE
	.align		4
.L_26:
        /*0030*/ 	.byte	0x04, 0x11
        /*0032*/ 	.short	(.L_28 - .L_27)
	.align		4
.L_27:
        /*0034*/ 	.word	index@(_ZN7cutlass13device_kernelINS_4gemm6kernel13GemmUniversalIN4cute5tupleIJiiiiEEENS1_10collective13CollectiveMmaINS1_35MainloopSm100TmaUmmaWarpSpecializedILi10ELi2ELi4ENS5_IJNS4_1CILi1EEESB_SB_EEEEENS5_IJNSA_ILi64EEENSA_ILi256EEESE_EEENS_12float_e5m2_tENS5_IJlSB_lEEESH_SI_NS4_8TiledMMAINS4_8MMA_AtomIJNS4_10MMA_TraitsINS4_19SM100_MMA_F8F6F4_SSEJSH_SH_fSE_SF_NS4_17integral_constantINS4_4UMMA5MajorELSP_0EEESQ_NSN_INSO_7ScaleInELSR_0EEESS_EEEEEENS4_6LayoutISC_NS5_IJNSA_ILi0EEESW_SW_EEEEENS5_IJNS4_10UnderscoreESZ_SZ_EEEEENS4_13SM90_TMA_LOADENS4_14ComposedLayoutINS4_7SwizzleILi2ELi4ELi3EEENS4_18smem_ptr_flag_bitsILi8EEENSV_INS5_IJNSA_ILi8EEESE_EEENS5_IJSE_SB_EEEEEEEvNS4_8identityES12_S1C_vS1D_EENS_8epilogue10collective18CollectiveEpilogueINS1F_23Sm100TmaWarpSpecializedILi4ELi2ELi32ELb0ELb0EEEJSG_NS5_IJNSV_ISE_SB_EES1K_EEESH_SI_SH_SI_NS1F_6fusion15FusionCallbacksIS1J_NS1M_17LinearCombinationISH_fSH_fLNS_15FloatRoundStyleE2EEESG_S1L_JEEENS4_5SM1004TMEM4LOAD26SM100_TMEM_LOAD_16dp32b32xES12_S1C_NS4_39AutoVectorizingCopyWithAssumedAlignmentILi128EEENS4_14SM90_TMA_STOREES1C_S1X_S1X_EEEvvEEEEvNT_6ParamsE)
        /*0038*/ 	.word	0x00000000


	//----- nvinfo : EIATTR_MIN_STACK_SIZE
	.align		4
.L_28:
        /*003c*/ 	.byte	0x04, 0x12
        /*003e*/ 	.short	(.L_30 - .L_29)
	.align		4
.L_29:
        /*0040*/ 	.word	index@(_ZN7cutlass13device_kernelINS_4gemm6kernel13GemmUniversalIN4cute5tupleIJiiiiEEENS1_10collective13CollectiveMmaINS1_35MainloopSm100TmaUmmaWarpSpecializedILi10ELi2ELi4ENS5_IJNS4_1CILi1EEESB_SB_EEEEENS5_IJNSA_ILi64EEENSA_ILi256EEESE_EEENS_12float_e5m2_tENS5_IJlSB_lEEESH_SI_NS4_8TiledMMAINS4_8MMA_AtomIJNS4_10MMA_TraitsINS4_19SM100_MMA_F8F6F4_SSEJSH_SH_fSE_SF_NS4_17integral_constantINS4_4UMMA5MajorELSP_0EEESQ_NSN_INSO_7ScaleInELSR_0EEESS_EEEEEENS4_6LayoutISC_NS5_IJNSA_ILi0EEESW_SW_EEEEENS5_IJNS4_10UnderscoreESZ_SZ_EEEEENS4_13SM90_TMA_LOADENS4_14ComposedLayoutINS4_7SwizzleILi2ELi4ELi3EEENS4_18smem_ptr_flag_bitsILi8EEENSV_INS5_IJNSA_ILi8EEESE_EEENS5_IJSE_SB_EEEEEEEvNS4_8identityES12_S1C_vS1D_EENS_8epilogue10collective18CollectiveEpilogueINS1F_23Sm100TmaWarpSpecializedILi4ELi2ELi32ELb0ELb0EEEJSG_NS5_IJNSV_ISE_SB_EES1K_EEESH_SI_SH_SI_NS1F_6fusion15FusionCallbacksIS1J_NS1M_17LinearCombinationISH_fSH_fLNS_15FloatRoundStyleE2EEESG_S1L_JEEENS4_5SM1004TMEM4LOAD26SM100_TMEM_LOAD_16dp32b32xES12_S1C_NS4_39AutoVectorizingCopyWithAssumedAlignmentILi128EEENS4_14SM90_TMA_STOREES1C_S1X_S1X_EEEvvEEEEvNT_6ParamsE)
        /*0044*/ 	.word	0x00000000
.L_30:


//--------------------- .nv.compat                --------------------------
	.section	.nv.compat,"",@"SHT_CUDA_COMPAT_INFO"
	.align	4
        /*0000*/ 	.byte	0x02, 0x09, 0x01, 0x00, 0x02, 0x02, 0x02, 0x00, 0x02, 0x05, 0x05, 0x00, 0x03, 0x07, 0x01, 0x01
        /*0010*/ 	.byte	0x02, 0x03, 0x01, 0x00, 0x02, 0x06, 0x01, 0x00, 0x04, 0x0b, 0x08, 0x00, 0x09, 0x00, 0x00, 0x00
        /*0020*/ 	.byte	0x00, 0x00, 0x00, 0x00


//--------------------- .nv.info._ZN7cutlass13device_kernelINS_4gemm6kernel13GemmUniversalIN4cute5tupleIJiiiiEEENS1_10collective13CollectiveMmaINS1_35MainloopSm100TmaUmmaWarpSpecializedILi10ELi2ELi4ENS5_IJNS4_1CILi1EEESB_SB_EEEEENS5_IJNSA_ILi64EEENSA_ILi256EEESE_EEENS_12float_e5m2_tENS5_IJlSB_lEEESH_SI_NS4_8TiledMMAINS4_8MMA_AtomIJNS4_10MMA_TraitsINS4_19SM100_MMA_F8F6F4_SSEJSH_SH_fSE_SF_NS4_17integral_constantINS4_4UMMA5MajorELSP_0EEESQ_NSN_INSO_7ScaleInELSR_0EEESS_EEEEEENS4_6LayoutISC_NS5_IJNSA_ILi0EEESW_SW_EEEEENS5_IJNS4_10UnderscoreESZ_SZ_EEEEENS4_13SM90_TMA_LOADENS4_14ComposedLayoutINS4_7SwizzleILi2ELi4ELi3EEENS4_18smem_ptr_flag_bitsILi8EEENSV_INS5_IJNSA_ILi8EEESE_EEENS5_IJSE_SB_EEEEEEEvNS4_8identityES12_S1C_vS1D_EENS_8epilogue10collective18CollectiveEpilogueINS1F_23Sm100TmaWarpSpecializedILi4ELi2ELi32ELb0ELb0EEEJSG_NS5_IJNSV_ISE_SB_EES1K_EEESH_SI_SH_SI_NS1F_6fusion15FusionCallbacksIS1J_NS1M_17LinearCombinationISH_fSH_fLNS_15FloatRoundStyleE2EEESG_S1L_JEEENS4_5SM1004TMEM4LOAD26SM100_TMEM_LOAD_16dp32b32xES12_S1C_NS4_39AutoVectorizingCopyWithAssumedAlignmentILi128EEENS4_14SM90_TMA_STOREES1C_S1X_S1X_EEEvvEEEEvNT_6ParamsE --------------------------
	.section	.nv.info._ZN7cutlass13device_kernelINS_4gemm6kernel13GemmUniversalIN4cute5tupleIJiiiiEEENS1_10collective13CollectiveMmaINS1_35MainloopSm100TmaUmmaWarpSpecializedILi10ELi2ELi4ENS5_IJNS4_1CILi1EEESB_SB_EEEEENS5_IJNSA_ILi64EEENSA_ILi256EEESE_EEENS_12float_e5m2_tENS5_IJlSB_lEEESH_SI_NS4_8TiledMMAINS4_8MMA_AtomIJNS4_10MMA_TraitsINS4_19SM100_MMA_F8F6F4_SSEJSH_SH_fSE_SF_NS4_17integral_constantINS4_4UMMA5MajorELSP_0EEESQ_NSN_INSO_7ScaleInELSR_0EEESS_EEEEEENS4_6LayoutISC_NS5_IJNSA_ILi0EEESW_SW_EEEEENS5_IJNS4_10UnderscoreESZ_SZ_EEEEENS4_13SM90_TMA_LOADENS4_14ComposedLayoutINS4_7SwizzleILi2ELi4ELi3EEENS4_18smem_ptr_flag_bitsILi8EEENSV_INS5_IJNSA_ILi8EEESE_EEENS5_IJSE_SB_EEEEEEEvNS4_8identityES12_S1C_vS1D_EENS_8epilogue10collective18CollectiveEpilogueINS1F_23Sm100TmaWarpSpecializedILi4ELi2ELi32ELb0ELb0EEEJSG_NS5_IJNSV_ISE_SB_EES1K_EEESH_SI_SH_SI_NS1F_6fusion15FusionCallbacksIS1J_NS1M_17LinearCombinationISH_fSH_fLNS_15FloatRoundStyleE2EEESG_S1L_JEEENS4_5SM1004TMEM4LOAD26SM100_TMEM_LOAD_16dp32b32xES12_S1C_NS4_39AutoVectorizingCopyWithAssumedAlignmentILi128EEENS4_14SM90_TMA_STOREES1C_S1X_S1X_EEEvvEEEEvNT_6ParamsE,"",@"SHT_CUDA_INFO"
	.sectionflags	@""
	.align	4


	//----- nvinfo : EIATTR_CUDA_API_VERSION
	.align		4
        /*0000*/ 	.byte	0x04, 0x37
        /*0002*/ 	.short	(.L_32 - .L_31)
.L_31:
        /*0004*/ 	.word	0x00000082


	//----- nvinfo : EIATTR_KPARAM_INFO
	.align		4
.L_32:
        /*0008*/ 	.byte	0x04, 0x17
        /*000a*/ 	.short	(.L_34 - .L_33)
.L_33:
        /*000c*/ 	.word	0x00000000
        /*0010*/ 	.short	0x0000
        /*0012*/ 	.short	0x0000
        /*0014*/ 	.byte	0x00, 0xf0, 0x01, 0x20


	//----- nvinfo : EIATTR_AT_ENTRY_FRAGMENTS
	.align		4
.L_34:
        /*0018*/ 	.byte	0x04, 0x4f
        /*001a*/ 	.short	(.L_36 - .L_35)


	//   ....[0]....
.L_35:
        /*001c*/ 	.word	0x00000006


	//----- nvinfo : EIATTR_RESERVED_SMEM_USED
	.align		4
.L_36:
        /*0020*/ 	.byte	0x01, 0x41
	.zero		2


	//----- nvinfo : EIATTR_SPARSE_MMA_MASK
	.align		4
        /*0024*/ 	.byte	0x03, 0x50
        /*0026*/ 	.short	0x0000


	//----- nvinfo : EIATTR_TCGEN05_1CTA_USED
	.align		4
        /*0028*/ 	.byte	0x01, 0x51
	.zero		2


	//----- nvinfo : EIATTR_MAXREG_COUNT
	.align		4
        /*002c*/ 	.byte	0x03, 0x1b
        /*002e*/ 	.short	0x00ff


	//----- nvinfo : EIATTR_NUM_BARRIERS
	.align		4
        /*0030*/ 	.byte	0x02, 0x4c
        /*0032*/ 	.byte	0x07
	.zero		1


	//----- nvinfo : EIATTR_EXTERNS
	.align		4
        /*0034*/ 	.byte	0x04, 0x0f
        /*0036*/ 	.short	(.L_38 - .L_37)


	//   ....[0]....
	.align		4
.L_37:
        /*0038*/ 	.word	index@(__assertfail)


	//----- nvinfo : EIATTR_MERCURY_ISA_VERSION
	.align		4
.L_38:
        /*003c*/ 	.byte	0x03, 0x5f
        /*003e*/ 	.short	0x0101


	//----- nvinfo : EIATTR_INT_WARP_WIDE_INSTR_OFFSETS
	.align		4
        /*0040*/ 	.byte	0x04, 0x31
        /*0042*/ 	.short	(.L_40 - .L_39)


	//   ....[0]....
.L_39:
        /*0044*/ 	.word	0x00001ed0


	//   ....[1]....
        /*0048*/ 	.word	0x00003bf0


	//   ....[2]....
        /*004c*/ 	.word	0x00003c20


	//   ....[3]....
        /*0050*/ 	.word	0x00003c70


	//   ....[4]....
        /*0054*/ 	.word	0x00004590


	//   ....[5]....
        /*0058*/ 	.word	0x000045f0


	//   ....[6]....
        /*005c*/ 	.word	0x000046d0


	//   ....[7]....
        /*0060*/ 	.word	0x00004740


	//   ....[8]....
        /*0064*/ 	.word	0x00004850


	//   ....[9]....
        /*0068*/ 	.word	0x000048e0


	//   ....[10]....
        /*006c*/ 	.word	0x00004ab0


	//   ....[11]....
        /*0070*/ 	.word	0x00004c10


	//----- nvinfo : EIATTR_COOP_GROUP_MASK_REGIDS
	.align		4
.L_40:
        /*0074*/ 	.byte	0x04, 0x29
        /*0076*/ 	.short	(.L_42 - .L_41)


	//   ....[0]....
.L_41:
        /*0078*/ 	.word	0xffffffff


	//   ....[1]....
        /*007c*/ 	.word	0xffffffff


	//   ....[2]....
        /*0080*/ 	.word	0xffffffff


	//   ....[3]....
        /*0084*/ 	.word	0xffffffff


	//   ....[4]....
        /*0088*/ 	.word	0xffffffff


	//   ....[5]....
        /*008c*/ 	.word	0xffffffff


	//   ....[6]....
        /*0090*/ 	.word	0xffffffff


	//   ....[7]....
        /*0094*/ 	.word	0xffffffff


	//   ....[8]....
        /*0098*/ 	.word	0xffffffff


	//   ....[9]....
        /*009c*/ 	.word	0xffffffff


	//   ....[10]....
        /*00a0*/ 	.word	0xffffffff


	//   ....[11]....
        /*00a4*/ 	.word	0xffffffff


	//   ....[12]....
        /*00a8*/ 	.word	0xffffffff


	//----- nvinfo : EIATTR_COOP_GROUP_INSTR_OFFSETS
	.align		4
.L_42:
        /*00ac*/ 	.byte	0x04, 0x28
        /*00ae*/ 	.short	(.L_44 - .L_43)


	//   ....[0]....
.L_43:
        /*00b0*/ 	.word	0x00000090


	//   ....[1]....
        /*00b4*/ 	.word	0x000004d0


	//   ....[2]....
        /*00b8*/ 	.word	0x00000730


	//   ....[3]....
        /*00bc*/ 	.word	0x000008d0


	//   ....[4]....
        /*00c0*/ 	.word	0x000009d0


	//   ....[5]....
        /*00c4*/ 	.word	0x00000b40


	//   ....[6]....
        /*00c8*/ 	.word	0x00000ce0


	//   ....[7]....
        /*00cc*/ 	.word	0x00001db0


	//   ....[8]....
        /*00d0*/ 	.word	0x00002ef0


	//   ....[9]....
        /*00d4*/ 	.word	0x00003100


	//   ....[10]....
        /*00d8*/ 	.word	0x00003130


	//   ....[11]....
        /*00dc*/ 	.word	0x00003ae0


	//   ....[12]....
        /*00e0*/ 	.word	0x00003d10


	//----- nvinfo : EIATTR_VRC_CTA_INIT_COUNT
	.align		4
.L_44:
        /*00e4*/ 	.byte	0x02, 0x4a
        /*00e6*/ 	.byte	0x80
	.zero		1


	//----- nvinfo : EIATTR_SYSCALL_OFFSETS
	.align		4
        /*00e8*/ 	.byte	0x04, 0x46
        /*00ea*/ 	.short	(.L_46 - .L_45)


	//   ....[0]....
.L_45:
        /*00ec*/ 	.word	0x00005690


	//   ....[1]....
        /*00f0*/ 	.word	0x000057d0


	//   ....[2]....
        /*00f4*/ 	.word	0x00005fd0


	//   ....[3]....
        /*00f8*/ 	.word	0x00006d70


	//   ....[4]....
        /*00fc*/ 	.word	0x00007ad0


	//   ....[5]....
        /*0100*/ 	.word	0x00008860


	//----- nvinfo : EIATTR_MBARRIER_INSTR_OFFSETS
	.align		4
.L_46:
        /*0104*/ 	.byte	0x04, 0x39
        /*0106*/ 	.short	(.L_48 - .L_47)


	//   ....[0]....
.L_47:
        /*0108*/ 	.word	0x000005d0
        /*010c*/ 	.word	0x000000ff
        /*0110*/ 	.word	0x00000000
        /*0114*/ 	.short	0x0100
        /*0116*/ 	.byte	0x05
	.zero		1


	//   ....[1]....
        /*0118*/ 	.word	0x000005e0
        /*011c*/ 	.word	0x000000ff
        /*0120*/ 	.word	0x00000050
        /*0124*/ 	.short	0x0100
        /*0126*/ 	.byte	0x05
	.zero		1


	//   ....[2]....
        /*0128*/ 	.word	0x000005f0
        /*012c*/ 	.word	0x000000ff
        /*0130*/ 	.word	0x00000008
        /*0134*/ 	.short	0x0100
        /*0136*/ 	.byte	0x05
	.zero		1


	//   ....[3]....
        /*0138*/ 	.word	0x00000600
        /*013c*/ 	.word	0x000000ff
        /*0140*/ 	.word	0x00000058
        /*0144*/ 	.short	0x0100
        /*0146*/ 	.byte	0x05
	.zero		1


	//   ....[4]....
        /*0148*/ 	.word	0x00000610
        /*014c*/ 	.word	0x000000ff
        /*0150*/ 	.word	0x00000010
        /*0154*/ 	.short	0x0100
        /*0156*/ 	.byte	0x05
	.zero		1


	//   ....[5]....
        /*0158*/ 	.word	0x00000620
        /*015c*/ 	.word	0x000000ff
        /*0160*/ 	.word	0x00000060
        /*0164*/ 	.short	0x0100
        /*0166*/ 	.byte	0x05
	.zero		1


	//   ....[6]....
        /*0168*/ 	.word	0x00000630
        /*016c*/ 	.word	0x000000ff
        /*0170*/ 	.word	0x00000018
        /*0174*/ 	.short	0x0100
        /*0176*/ 	.byte	0x05
	.zero		1


	//   ....[7]....
        /*0178*/ 	.word	0x00000640
        /*017c*/ 	.word	0x000000ff
        /*0180*/ 	.word	0x00000068
        /*0184*/ 	.short	0x0100
        /*0186*/ 	.byte	0x05
	.zero		1


	//   ....[8]....
        /*0188*/ 	.word	0x00000650
        /*018c*/ 	.word	0x000000ff
        /*0190*/ 	.word	0x00000020
        /*0194*/ 	.short	0x0100
        /*0196*/ 	.byte	0x05
	.zero		1


	//   ....[9]....
        /*0198*/ 	.word	0x00000660
        /*019c*/ 	.word	0x000000ff
        /*01a0*/ 	.word	0x00000070
        /*01a4*/ 	.short	0x0100
        /*01a6*/ 	.byte	0x05
	.zero		1


	//   ....[10]....
        /*01a8*/ 	.word	0x00000670
        /*01ac*/ 	.word	0x000000ff
        /*01b0*/ 	.word	0x00000028
        /*01b4*/ 	.short	0x0100
        /*01b6*/ 	.byte	0x05
	.zero		1


	//   ....[11]....
        /*01b8*/ 	.word	0x00000680
        /*01bc*/ 	.word	0x000000ff
        /*01c0*/ 	.word	0x00000078
        /*01c4*/ 	.short	0x0100
        /*01c6*/ 	.byte	0x05
	.zero		1


	//   ....[12]....
        /*01c8*/ 	.word	0x00000690
        /*01cc*/ 	.word	0x000000ff
        /*01d0*/ 	.word	0x00000030
        /*01d4*/ 	.short	0x0100
        /*01d6*/ 	.byte	0x05
	.zero		1


	//   ....[13]....
        /*01d8*/ 	.word	0x000006a0
        /*01dc*/ 	.word	0x000000ff
        /*01e0*/ 	.word	0x00000080
        /*01e4*/ 	.short	0x0100
        /*01e6*/ 	.byte	0x05
	.zero		1


	//   ....[14]....
        /*01e8*/ 	.word	0x000006b0
        /*01ec*/ 	.word	0x000000ff
        /*01f0*/ 	.word	0x00000038
        /*01f4*/ 	.short	0x0100
        /*01f6*/ 	.byte	0x05
	.zero		1


	//   ....[15]....
        /*01f8*/ 	.word	0x000006c0
        /*01fc*/ 	.word	0x000000ff
        /*0200*/ 	.word	0x00000088
        /*0204*/ 	.short	0x0100
        /*0206*/ 	.byte	0x05
	.zero		1


	//   ....[16]....
        /*0208*/ 	.word	0x000006d0
        /*020c*/ 	.word	0x000000ff
        /*0210*/ 	.word	0x00000040
        /*0214*/ 	.short	0x0100
        /*0216*/ 	.byte	0x05
	.zero		1


	//   ....[17]....
        /*0218*/ 	.word	0x000006e0
        /*021c*/ 	.word	0x000000ff
        /*0220*/ 	.word	0x00000090
        /*0224*/ 	.short	0x0100
        /*0226*/ 	.byte	0x05
	.zero		1


	//   ....[18]....
        /*0228*/ 	.word	0x000006f0
        /*022c*/ 	.word	0x000000ff
        /*0230*/ 	.word	0x00000048
        /*0234*/ 	.short	0x0100
        /*0236*/ 	.byte	0x05
	.zero		1


	//   ....[19]....
        /*0238*/ 	.word	0x00000700
        /*023c*/ 	.word	0x000000ff
        /*0240*/ 	.word	0x00000098
        /*0244*/ 	.short	0x0100
        /*0246*/ 	.byte	0x05
	.zero		1


	//   ....[20]....
        /*0248*/ 	.word	0x00000840
        /*024c*/ 	.word	0x000000ff
        /*0250*/ 	.word	0x000000a0
        /*0254*/ 	.short	0x0100
        /*0256*/ 	.byte	0x07
	.zero		1


	//   ....[21]....
        /*0258*/ 	.word	0x00000850
        /*025c*/ 	.word	0x000000ff
        /*0260*/ 	.word	0x000000c0
        /*0264*/ 	.short	0x0100
        /*0266*/ 	.byte	0x07
	.zero		1


	//   ....[22]....
        /*0268*/ 	.word	0x00000860
        /*026c*/ 	.word	0x000000ff
        /*0270*/ 	.word	0x000000a8
        /*0274*/ 	.short	0x0100
        /*0276*/ 	.byte	0x07
	.zero		1


	//   ....[23]....
        /*0278*/ 	.word	0x00000870
        /*027c*/ 	.word	0x000000ff
        /*0280*/ 	.word	0x000000c8
        /*0284*/ 	.short	0x0100
        /*0286*/ 	.byte	0x07
	.zero		1


	//   ....[24]....
        /*0288*/ 	.word	0x00000880
        /*028c*/ 	.word	0x000000ff
        /*0290*/ 	.word	0x000000b0
        /*0294*/ 	.short	0x0100
        /*0296*/ 	.byte	0x07
	.zero		1


	//   ....[25]....
        /*0298*/ 	.word	0x00000890
        /*029c*/ 	.word	0x000000ff
        /*02a0*/ 	.word	0x000000d0
        /*02a4*/ 	.short	0x0100
        /*02a6*/ 	.byte	0x07
	.zero		1


	//   ....[26]....
        /*02a8*/ 	.word	0x000008a0
        /*02ac*/ 	.word	0x000000ff
        /*02b0*/ 	.word	0x000000b8
        /*02b4*/ 	.short	0x0100
        /*02b6*/ 	.byte	0x07
	.zero		1


	//   ....[27]....
        /*02b8*/ 	.word	0x000008b0
        /*02bc*/ 	.word	0x000000ff
        /*02c0*/ 	.word	0x000000d8
        /*02c4*/ 	.short	0x0100
        /*02c6*/ 	.byte	0x07
	.zero		1


	//   ....[28]....
        /*02c8*/ 	.word	0x000009a0
        /*02cc*/ 	.word	0x000000ff
        /*02d0*/ 	.word	0x000000e0
        /*02d4*/ 	.short	0x0100
        /*02d6*/ 	.byte	0x05
	.zero		1


	//   ....[29]....
        /*02d8*/ 	.word	0x000009b0
        /*02dc*/ 	.word	0x000000ff
        /*02e0*/ 	.word	0x000000e8
        /*02e4*/ 	.short	0x0100
        /*02e6*/ 	.byte	0x05
	.zero		1


	//   ....[30]....
        /*02e8*/ 	.word	0x00000af0
        /*02ec*/ 	.word	0x000000ff
        /*02f0*/ 	.word	0x000000f0
        /*02f4*/ 	.short	0x0100
        /*02f6*/ 	.byte	0x05
	.zero		1


	//   ....[31]....
        /*02f8*/ 	.word	0x00000b00
        /*02fc*/ 	.word	0x000000ff
        /*0300*/ 	.word	0x00000100
        /*0304*/ 	.short	0x0100
        /*0306*/ 	.byte	0x05
	.zero		1


	//   ....[32]....
        /*0308*/ 	.word	0x00000b10
        /*030c*/ 	.word	0x000000ff
        /*0310*/ 	.word	0x000000f8
        /*0314*/ 	.short	0x0100
        /*0316*/ 	.byte	0x05
	.zero		1


	//   ....[33]....
        /*0318*/ 	.word	0x00000b20
        /*031c*/ 	.word	0x000000ff
        /*0320*/ 	.word	0x00000108
        /*0324*/ 	.short	0x0100
        /*0326*/ 	.byte	0x05
	.zero		1


	//   ....[34]....
        /*0328*/ 	.word	0x00000c50
        /*032c*/ 	.word	0x000000ff
        /*0330*/ 	.word	0x00000110
        /*0334*/ 	.short	0x0100
        /*0336*/ 	.byte	0x07
	.zero		1


	//   ....[35]....
        /*0338*/ 	.word	0x00000c60
        /*033c*/ 	.word	0x000000ff
        /*0340*/ 	.word	0x00000130
        /*0344*/ 	.short	0x0100
        /*0346*/ 	.byte	0x07
	.zero		1


	//   ....[36]....
        /*0348*/ 	.word	0x00000c70
        /*034c*/ 	.word	0x000000ff
        /*0350*/ 	.word	0x00000118
        /*0354*/ 	.short	0x0100
        /*0356*/ 	.byte	0x07
	.zero		1


	//   ....[37]....
        /*0358*/ 	.word	0x00000c80
        /*035c*/ 	.word	0x000000ff
        /*0360*/ 	.word	0x00000138
        /*0364*/ 	.short	0x0100
        /*0366*/ 	.byte	0x07
	.zero		1


	//   ....[38]....
        /*0368*/ 	.word	0x00000c90
        /*036c*/ 	.word	0x000000ff
        /*0370*/ 	.word	0x00000120
        /*0374*/ 	.short	0x0100
        /*0376*/ 	.byte	0x07
	.zero		1


	//   ....[39]....
        /*0378*/ 	.word	0x00000ca0
        /*037c*/ 	.word	0x000000ff
        /*0380*/ 	.word	0x00000140
        /*0384*/ 	.short	0x0100
        /*0386*/ 	.byte	0x07
	.zero		1


	//   ....[40]....
        /*0388*/ 	.word	0x00000cb0
        /*038c*/ 	.word	0x000000ff
        /*0390*/ 	.word	0x00000128
        /*0394*/ 	.short	0x0100
        /*0396*/ 	.byte	0x07
	.zero		1


	//   ....[41]....
        /*0398*/ 	.word	0x00000cc0
        /*039c*/ 	.word	0x000000ff
        /*03a0*/ 	.word	0x00000148
        /*03a4*/ 	.short	0x0100
        /*03a6*/ 	.byte	0x07
	.zero		1


	//   ....[42]....
        /*03a8*/ 	.word	0x00000db0
        /*03ac*/ 	.word	0x000000ff
        /*03b0*/ 	.word	0x00000150
        /*03b4*/ 	.short	0x0100
        /*03b6*/ 	.byte	0x05
	.zero		1


	//   ....[43]....
        /*03b8*/ 	.word	0x00000dc0
        /*03bc*/ 	.word	0x000000ff
        /*03c0*/ 	.word	0x00000160
        /*03c4*/ 	.short	0x0100
        /*03c6*/ 	.byte	0x05
	.zero		1


	//   ....[44]....
        /*03c8*/ 	.word	0x00000dd0
        /*03cc*/ 	.word	0x000000ff
        /*03d0*/ 	.word	0x00000158
        /*03d4*/ 	.short	0x0100
        /*03d6*/ 	.byte	0x05
	.zero		1


	//   ....[45]....
        /*03d8*/ 	.word	0x00000de0
        /*03dc*/ 	.word	0x000000ff
        /*03e0*/ 	.word	0x00000168
        /*03e4*/ 	.short	0x0100
        /*03e6*/ 	.byte	0x05
	.zero		1


	//   ....[46]....
        /*03e8*/ 	.word	0x000016b0
        /*03ec*/ 	.word	0x00000002
        /*03f0*/ 	.word	0x00000160
        /*03f4*/ 	.short	0x010a
        /*03f6*/ 	.byte	0xff
	.zero		1


	//   ....[47]....
        /*03f8*/ 	.word	0x000016e0
        /*03fc*/ 	.word	0x00000002
        /*0400*/ 	.word	0x00000150
        /*0404*/ 	.short	0x0101
        /*0406*/ 	.byte	0xff
	.zero		1


	//   ....[48]....
        /*0408*/ 	.word	0x000017b0
        /*040c*/ 	.word	0x000000ff
        /*0410*/ 	.word	0x00000050
        /*0414*/ 	.short	0x010a
        /*0416*/ 	.byte	0x08
	.zero		1


	//   ....[49]....
        /*0418*/ 	.word	0x00001850
        /*041c*/ 	.word	0x000000ff
        /*0420*/ 	.word	0x00000050
        /*0424*/ 	.short	0x010a
        /*0426*/ 	.byte	0x21
	.zero		1


	//   ....[50]....
        /*0428*/ 	.word	0x000019a0
        /*042c*/ 	.word	0x000000ff
        /*0430*/ 	.word	0x00000050
        /*0434*/ 	.short	0x010a
        /*0436*/ 	.byte	0x08
	.zero		1


	//   ....[51]....
        /*0438*/ 	.word	0x00001ab0
        /*043c*/ 	.word	0x000000ff
        /*0440*/ 	.word	0x000000e8
        /*0444*/ 	.short	0x0101
        /*0446*/ 	.byte	0x04
	.zero		1


	//   ....[52]....
        /*0448*/ 	.word	0x00001ad0
        /*044c*/ 	.word	0x000000ff
        /*0450*/ 	.word	0x00000050
        /*0454*/ 	.short	0x010a
        /*0456*/ 	.byte	0x08
	.zero		1


	//   ....[53]....
        /*0458*/ 	.word	0x00001b50
        /*045c*/ 	.word	0x000000ff
        /*0460*/ 	.word	0x00000050
        /*0464*/ 	.short	0x010a
        /*0466*/ 	.byte	0x11
	.zero		1


	//   ....[54]....
        /*0468*/ 	.word	0x00001ca0
        /*046c*/ 	.word	0x000000ff
        /*0470*/ 	.word	0x00000050
        /*0474*/ 	.short	0x010a
        /*0476*/ 	.byte	0x08
	.zero		1


	//   ....[55]....
        /*0478*/ 	.word	0x00001de0
        /*047c*/ 	.word	0x00000002
        /*0480*/ 	.word	0x000000f0
        /*0484*/ 	.short	0x010a
        /*0486*/ 	.byte	0xff
	.zero		1


	//   ....[56]....
        /*0488*/ 	.word	0x00001ea0
        /*048c*/ 	.word	0x00000002
        /*0490*/ 	.word	0x00000000
        /*0494*/ 	.short	0x0101
        /*0496*/ 	.byte	0xff
	.zero		1


	//   ....[57]....
        /*0498*/ 	.word	0x00002400
        /*049c*/ 	.word	0x000000ff
        /*04a0*/ 	.word	0x00000000
        /*04a4*/ 	.short	0x010a
        /*04a6*/ 	.byte	0x05
	.zero		1


	//   ....[58]....
        /*04a8*/ 	.word	0x00002490
        /*04ac*/ 	.word	0x000000ff
        /*04b0*/ 	.word	0x00000000
        /*04b4*/ 	.short	0x010a
        /*04b6*/ 	.byte	0x05
	.zero		1


	//   ....[59]....
        /*04b8*/ 	.word	0x00002520
        /*04bc*/ 	.word	0x000000ff
        /*04c0*/ 	.word	0x00000000
        /*04c4*/ 	.short	0x010a
        /*04c6*/ 	.byte	0x05
	.zero		1


	//   ....[60]....
        /*04c8*/ 	.word	0x000025b0
        /*04cc*/ 	.word	0x000000ff
        /*04d0*/ 	.word	0x00000000
        /*04d4*/ 	.short	0x010a
        /*04d6*/ 	.byte	0x05
	.zero		1


	//   ....[61]....
        /*04d8*/ 	.word	0x00002640
        /*04dc*/ 	.word	0x000000ff
        /*04e0*/ 	.word	0x00000000
        /*04e4*/ 	.short	0x010a
        /*04e6*/ 	.byte	0x05
	.zero		1


	//   ....[62]....
        /*04e8*/ 	.word	0x000026d0
        /*04ec*/ 	.word	0x000000ff
        /*04f0*/ 	.word	0x00000000
        /*04f4*/ 	.short	0x010a
        /*04f6*/ 	.byte	0x05
	.zero		1


	//   ....[63]....
        /*04f8*/ 	.word	0x00002760
        /*04fc*/ 	.word	0x000000ff
        /*0500*/ 	.word	0x00000000
        /*0504*/ 	.short	0x010a
        /*0506*/ 	.byte	0x05
	.zero		1


	//   ....[64]....
        /*0508*/ 	.word	0x000027f0
        /*050c*/ 	.word	0x000000ff
        /*0510*/ 	.word	0x00000000
        /*0514*/ 	.short	0x010a
        /*0516*/ 	.byte	0x05
	.zero		1


	//   ....[65]....
        /*0518*/ 	.word	0x00002880
        /*051c*/ 	.word	0x000000ff
        /*0520*/ 	.word	0x00000000
        /*0524*/ 	.short	0x010a
        /*0526*/ 	.byte	0x05
	.zero		1


	//   ....[66]....
        /*0528*/ 	.word	0x00002920
        /*052c*/ 	.word	0x00000000
        /*0530*/ 	.word	0x00000000
        /*0534*/ 	.short	0x010a
        /*0536*/ 	.byte	0xff
	.zero		1


	//   ....[67]....
        /*0538*/ 	.word	0x00002a40
        /*053c*/ 	.word	0x00000000
        /*0540*/ 	.word	0x00000150
        /*0544*/ 	.short	0x010a
        /*0546*/ 	.byte	0xff
	.zero		1


	//   ....[68]....
        /*0548*/ 	.word	0x00002ab0
        /*054c*/ 	.word	0x00000000
        /*0550*/ 	.word	0x00000000
        /*0554*/ 	.short	0x0101
        /*0556*/ 	.byte	0xff
	.zero		1


	//   ....[69]....
        /*0558*/ 	.word	0x00002ad0
        /*055c*/ 	.word	0x000000ff
        /*0560*/ 	.word	0x00000100
        /*0564*/ 	.short	0x010a
        /*0566*/ 	.byte	0x05
	.zero		1


	//   ....[70]....
        /*0568*/ 	.word	0x00002bf0
        /*056c*/ 	.word	0x00000000
        /*0570*/ 	.word	0x000000f0
        /*0574*/ 	.short	0x010a
        /*0576*/ 	.byte	0xff
	.zero		1


	//   ....[71]....
        /*0578*/ 	.word	0x00002cf0
        /*057c*/ 	.word	0x00000000
        /*0580*/ 	.word	0x00000000
        /*0584*/ 	.short	0x0101
        /*0586*/ 	.byte	0xff
	.zero		1


	//   ....[72]....
        /*0588*/ 	.word	0x00002d80
        /*058c*/ 	.word	0x000000ff
        /*0590*/ 	.word	0x00000100
        /*0594*/ 	.short	0x0106
        /*0596*/ 	.byte	0x05
	.zero		1


	//   ....[73]....
        /*0598*/ 	.word	0x00002da0
        /*059c*/ 	.word	0x000000ff
        /*05a0*/ 	.word	0x00000100
        /*05a4*/ 	.short	0x010a
        /*05a6*/ 	.byte	0x05
	.zero		1


	//   ....[74]....
        /*05a8*/ 	.word	0x00002e30
        /*05ac*/ 	.word	0x000000ff
        /*05b0*/ 	.word	0x00000100
        /*05b4*/ 	.short	0x0106
        /*05b6*/ 	.byte	0x04
	.zero		1


	//   ....[75]....
        /*05b8*/ 	.word	0x00002e70
        /*05bc*/ 	.word	0x00000000
        /*05c0*/ 	.word	0x00000100
        /*05c4*/ 	.short	0x010a
        /*05c6*/ 	.byte	0xff
	.zero		1


	//   ....[76]....
        /*05c8*/ 	.word	0x00003370
        /*05cc*/ 	.word	0x00000000
        /*05d0*/ 	.word	0x000000f0
        /*05d4*/ 	.short	0x010a
        /*05d6*/ 	.byte	0xff
	.zero		1


	//   ....[77]....
        /*05d8*/ 	.word	0x00003470
        /*05dc*/ 	.word	0x00000003
        /*05e0*/ 	.word	0x00000000
        /*05e4*/ 	.short	0x0101
        /*05e6*/ 	.byte	0xff
	.zero		1


	//   ....[78]....
        /*05e8*/ 	.word	0x00003480
        /*05ec*/ 	.word	0x000000ff
        /*05f0*/ 	.word	0x00000000
        /*05f4*/ 	.short	0x010a
        /*05f6*/ 	.byte	0x04
	.zero		1


	//   ....[79]....
        /*05f8*/ 	.word	0x00003500
        /*05fc*/ 	.word	0x000000ff
        /*0600*/ 	.word	0x00000130
        /*0604*/ 	.short	0x010a
        /*0606*/ 	.byte	0x08
	.zero		1


	//   ....[80]....
        /*0608*/ 	.word	0x000035e0
        /*060c*/ 	.word	0x000000ff
        /*0610*/ 	.word	0x00000000
        /*0614*/ 	.short	0x010a
        /*0616*/ 	.byte	0x07
	.zero		1


	//   ....[81]....
        /*0618*/ 	.word	0x00003720
        /*061c*/ 	.word	0x000000ff
        /*0620*/ 	.word	0x00000000
        /*0624*/ 	.short	0x010a
        /*0626*/ 	.byte	0x04
	.zero		1


	//   ....[82]....
        /*0628*/ 	.word	0x00003910
        /*062c*/ 	.word	0x000000ff
        /*0630*/ 	.word	0x00000000
        /*0634*/ 	.short	0x010a
        /*0636*/ 	.byte	0x05
	.zero		1


	//   ....[83]....
        /*0638*/ 	.word	0x000039a0
        /*063c*/ 	.word	0x000000ff
        /*0640*/ 	.word	0x00000000
        /*0644*/ 	.short	0x010a
        /*0646*/ 	.byte	0x05
	.zero		1


	//   ....[84]....
        /*0648*/ 	.word	0x00003a30
        /*064c*/ 	.word	0x000000ff
        /*0650*/ 	.word	0x00000000
        /*0654*/ 	.short	0x010a
        /*0656*/ 	.byte	0x05
	.zero		1


	//   ....[85]....
        /*0658*/ 	.word	0x00003ac0
        /*065c*/ 	.word	0x000000ff
        /*0660*/ 	.word	0x00000000
        /*0664*/ 	.short	0x010a
        /*0666*/ 	.byte	0x07
	.zero		1


	//   ....[86]....
        /*0668*/ 	.word	0x00003f40
        /*066c*/ 	.word	0x00000000
        /*0670*/ 	.word	0x000000f0
        /*0674*/ 	.short	0x010a
        /*0676*/ 	.byte	0xff
	.zero		1


	//   ....[87]....
        /*0678*/ 	.word	0x00004000
        /*067c*/ 	.word	0x00000000
        /*0680*/ 	.word	0x00000000
        /*0684*/ 	.short	0x0101
        /*0686*/ 	.byte	0xff
	.zero		1


	//   ....[88]....
        /*0688*/ 	.word	0x00004320
        /*068c*/ 	.word	0x000000ff
        /*0690*/ 	.word	0x000000e8
        /*0694*/ 	.short	0x010a
        /*0696*/ 	.byte	0x07
	.zero		1


	//   ....[89]....
        /*0698*/ 	.word	0x00004510
        /*069c*/ 	.word	0x000000ff
        /*06a0*/ 	.word	0x000000c0
        /*06a4*/ 	.short	0x010a
        /*06a6*/ 	.byte	0x07
	.zero		1


	//   ....[90]....
        /*06a8*/ 	.word	0x00004680
        /*06ac*/ 	.word	0x000000ff
        /*06b0*/ 	.word	0x000000a0
        /*06b4*/ 	.short	0x010b
        /*06b6*/ 	.byte	0x07
	.zero		1


	//   ....[91]....
        /*06b8*/ 	.word	0x00004690
        /*06bc*/ 	.word	0x000000ff
        /*06c0*/ 	.word	0x00000000
        /*06c4*/ 	.short	0x0101
        /*06c6*/ 	.byte	0x08
	.zero		1


	//   ....[92]....
        /*06c8*/ 	.word	0x000046a0
        /*06cc*/ 	.word	0x000000ff
        /*06d0*/ 	.word	0x000000c8
        /*06d4*/ 	.short	0x010a
        /*06d6*/ 	.byte	0x07
	.zero		1


	//   ....[93]....
        /*06d8*/ 	.word	0x000047f0
        /*06dc*/ 	.word	0x000000ff
        /*06e0*/ 	.word	0x000000a8
        /*06e4*/ 	.short	0x010b
        /*06e6*/ 	.byte	0x07
	.zero		1


	//   ....[94]....
        /*06e8*/ 	.word	0x00004800
        /*06ec*/ 	.word	0x000000ff
        /*06f0*/ 	.word	0x00000000
        /*06f4*/ 	.short	0x0101
        /*06f6*/ 	.byte	0x08
	.zero		1


	//   ....[95]....
        /*06f8*/ 	.word	0x00004810
        /*06fc*/ 	.word	0x000000ff
        /*0700*/ 	.word	0x000000d0
        /*0704*/ 	.short	0x010a
        /*0706*/ 	.byte	0x07
	.zero		1


	//   ....[96]....
        /*0708*/ 	.word	0x00004990
        /*070c*/ 	.word	0x000000ff
        /*0710*/ 	.word	0x000000b0
        /*0714*/ 	.short	0x010b
        /*0716*/ 	.byte	0x07
	.zero		1


	//   ....[97]....
        /*0718*/ 	.word	0x000049d0
        /*071c*/ 	.word	0x000000ff
        /*0720*/ 	.word	0x00000000
        /*0724*/ 	.short	0x0101
        /*0726*/ 	.byte	0x08
	.zero		1


	//   ....[98]....
        /*0728*/ 	.word	0x00004a10
        /*072c*/ 	.word	0x000000ff
        /*0730*/ 	.word	0x000000d8
        /*0734*/ 	.short	0x010a
        /*0736*/ 	.byte	0x07
	.zero		1


	//   ....[99]....
        /*0738*/ 	.word	0x00004c50
        /*073c*/ 	.word	0x000000ff
        /*0740*/ 	.word	0x000000b8
        /*0744*/ 	.short	0x010b
        /*0746*/ 	.byte	0x07
	.zero		1


	//   ....[100]....
        /*0748*/ 	.word	0x00004c70
        /*074c*/ 	.word	0x000000ff
        /*0750*/ 	.word	0x00000000
        /*0754*/ 	.short	0x0101
        /*0756*/ 	.byte	0x0d
	.zero		1


	//   ....[101]....
        /*0758*/ 	.word	0x00004ca0
        /*075c*/ 	.word	0x000000ff
        /*0760*/ 	.word	0x000000c0
        /*0764*/ 	.short	0x010a
        /*0766*/ 	.byte	0x07
	.zero		1


	//   ....[102]....
        /*0768*/ 	.word	0x00004cc0
        /*076c*/ 	.word	0x000000ff
        /*0770*/ 	.word	0x000000c8
        /*0774*/ 	.short	0x010a
        /*0776*/ 	.byte	0x07
	.zero		1


	//   ....[103]....
        /*0778*/ 	.word	0x00004ce0
        /*077c*/ 	.word	0x000000ff
        /*0780*/ 	.word	0x000000d0
        /*0784*/ 	.short	0x010a
        /*0786*/ 	.byte	0x07
	.zero		1


	//   ....[104]....
        /*0788*/ 	.word	0x00004d20
        /*078c*/ 	.word	0x00000000
        /*0790*/ 	.word	0x000000d8
        /*0794*/ 	.short	0x010a
        /*0796*/ 	.byte	0xff
	.zero		1


	//   ....[105]....
        /*0798*/ 	.word	0x00005060
        /*079c*/ 	.word	0x00000000
        /*07a0*/ 	.word	0x000000f0
        /*07a4*/ 	.short	0x010a
        /*07a6*/ 	.byte	0xff
	.zero		1


	//   ....[106]....
        /*07a8*/ 	.word	0x00005170
        /*07ac*/ 	.word	0x00000000
        /*07b0*/ 	.word	0x00000000
        /*07b4*/ 	.short	0x0101
        /*07b6*/ 	.byte	0xff
	.zero		1


	//   ....[107]....
        /*07b8*/ 	.word	0x00005b90
        /*07bc*/ 	.word	0x00000002
        /*07c0*/ 	.word	0x000000a0
        /*07c4*/ 	.short	0x010a
        /*07c6*/ 	.byte	0xff
	.zero		1


	//   ....[108]....
        /*07c8*/ 	.word	0x00005bd0
        /*07cc*/ 	.word	0x00000071
        /*07d0*/ 	.word	0x00000110
        /*07d4*/ 	.short	0x010a
        /*07d6*/ 	.byte	0xff
	.zero		1


	//   ....[109]....
        /*07d8*/ 	.word	0x00005d10
        /*07dc*/ 	.word	0x00000002
        /*07e0*/ 	.word	0x000000a0
        /*07e4*/ 	.short	0x010a
        /*07e6*/ 	.byte	0xff
	.zero		1


	//   ....[110]....
        /*07e8*/ 	.word	0x00005e30
        /*07ec*/ 	.word	0x00000000
        /*07f0*/ 	.word	0x00000000
        /*07f4*/ 	.short	0x0101
        /*07f6*/ 	.byte	0xff
	.zero		1


	//   ....[111]....
        /*07f8*/ 	.word	0x00005eb0
        /*07fc*/ 	.word	0x00000071
        /*0800*/ 	.word	0x00000110
        /*0804*/ 	.short	0x010a
        /*0806*/ 	.byte	0xff
	.zero		1


	//   ....[112]....
        /*0808*/ 	.word	0x00006a00
        /*080c*/ 	.word	0x00000000
        /*0810*/ 	.word	0x000000a0
        /*0814*/ 	.short	0x010a
        /*0816*/ 	.byte	0xff
	.zero		1


	//   ....[113]....
        /*0818*/ 	.word	0x00006ac0
        /*081c*/ 	.word	0x00000000
        /*0820*/ 	.word	0x000000a0
        /*0824*/ 	.short	0x010a
        /*0826*/ 	.byte	0xff
	.zero		1


	//   ....[114]....
        /*0828*/ 	.word	0x00006bf0
        /*082c*/ 	.word	0x00000000
        /*0830*/ 	.word	0x00000000
        /*0834*/ 	.short	0x0101
        /*0836*/ 	.byte	0xff
	.zero		1


	//   ....[115]....
        /*0838*/ 	.word	0x00007760
        /*083c*/ 	.word	0x00000000
        /*0840*/ 	.word	0x000000a0
        /*0844*/ 	.short	0x010a
        /*0846*/ 	.byte	0xff
	.zero		1


	//   ....[116]....
        /*0848*/ 	.word	0x00007820
        /*084c*/ 	.word	0x00000000
        /*0850*/ 	.word	0x000000a0
        /*0854*/ 	.short	0x010a
        /*0856*/ 	.byte	0xff
	.zero		1


	//   ....[117]....
        /*0858*/ 	.word	0x00007950
        /*085c*/ 	.word	0x00000000
        /*0860*/ 	.word	0x00000000
        /*0864*/ 	.short	0x0101
        /*0866*/ 	.byte	0xff
	.zero		1


	//   ....[118]....
        /*0868*/ 	.word	0x000084f0
        /*086c*/ 	.word	0x00000000
        /*0870*/ 	.word	0x000000a0
        /*0874*/ 	.short	0x010a
        /*0876*/ 	.byte	0xff
	.zero		1


	//   ....[119]....
        /*0878*/ 	.word	0x000085b0
        /*087c*/ 	.word	0x00000000
        /*0880*/ 	.word	0x000000a0
        /*0884*/ 	.short	0x010a
        /*0886*/ 	.byte	0xff
	.zero		1


	//   ....[120]....
        /*0888*/ 	.word	0x000086e0
        /*088c*/ 	.word	0x00000000
        /*0890*/ 	.word	0x00000000
        /*0894*/ 	.short	0x0101
        /*0896*/ 	.byte	0xff
	.zero		1


	//   ....[121]....
        /*0898*/ 	.word	0x00008b20
        /*089c*/ 	.word	0x000000ff
        /*08a0*/ 	.word	0x00000000
        /*08a4*/ 	.short	0x0101
        /*08a6*/ 	.byte	0x05
	.zero		1


	//   ....[122]....
        /*08a8*/ 	.word	0x00009360
        /*08ac*/ 	.word	0x00000002
        /*08b0*/ 	.word	0x00000160
        /*08b4*/ 	.short	0x010a
        /*08b6*/ 	.byte	0xff
	.zero		1


	//   ....[123]....
        /*08b8*/ 	.word	0x000093c0
        /*08bc*/ 	.word	0x00000002
        /*08c0*/ 	.word	0x00000050
        /*08c4*/ 	.short	0x010a
        /*08c6*/ 	.byte	0xff
	.zero		1


	//   ....[124]....
        /*08c8*/ 	.word	0x00009420
        /*08cc*/ 	.word	0x00000002
        /*08d0*/ 	.word	0x00000050
        /*08d4*/ 	.short	0x010a
        /*08d6*/ 	.byte	0xff
	.zero		1


	//   ....[125]....
        /*08d8*/ 	.word	0x00009470
        /*08dc*/ 	.word	0x00000002
        /*08e0*/ 	.word	0x000000f0
        /*08e4*/ 	.short	0x010a
        /*08e6*/ 	.byte	0xff
	.zero		1


	//   ....[126]....
        /*08e8*/ 	.word	0x000094d0
        /*08ec*/ 	.word	0x00000000
        /*08f0*/ 	.word	0x00000000
        /*08f4*/ 	.short	0x010a
        /*08f6*/ 	.byte	0xff
	.zero		1


	//   ....[127]....
        /*08f8*/ 	.word	0x00009530
        /*08fc*/ 	.word	0x00000000
        /*0900*/ 	.word	0x00000000
        /*0904*/ 	.short	0x010a
        /*0906*/ 	.byte	0xff
	.zero		1


	//   ....[128]....
        /*0908*/ 	.word	0x00009590
        /*090c*/ 	.word	0x00000000
        /*0910*/ 	.word	0x00000000
        /*0914*/ 	.short	0x010a
        /*0916*/ 	.byte	0xff
	.zero		1


	//   ....[129]....
        /*0918*/ 	.word	0x000095f0
        /*091c*/ 	.word	0x00000000
        /*0920*/ 	.word	0x00000000
        /*0924*/ 	.short	0x010a
        /*0926*/ 	.byte	0xff
	.zero		1


	//   ....[130]....
        /*0928*/ 	.word	0x00009650
        /*092c*/ 	.word	0x00000000
        /*0930*/ 	.word	0x00000000
        /*0934*/ 	.short	0x010a
        /*0936*/ 	.byte	0xff
	.zero		1


	//   ....[131]....
        /*0938*/ 	.word	0x000096b0
        /*093c*/ 	.word	0x00000000
        /*0940*/ 	.word	0x00000000
        /*0944*/ 	.short	0x010a
        /*0946*/ 	.byte	0xff
	.zero		1


	//   ....[132]....
        /*0948*/ 	.word	0x00009710
        /*094c*/ 	.word	0x00000000
        /*0950*/ 	.word	0x00000000
        /*0954*/ 	.short	0x010a
        /*0956*/ 	.byte	0xff
	.zero		1


	//   ....[133]....
        /*0958*/ 	.word	0x00009770
        /*095c*/ 	.word	0x00000000
        /*0960*/ 	.word	0x00000000
        /*0964*/ 	.short	0x010a
        /*0966*/ 	.byte	0xff
	.zero		1


	//   ....[134]....
        /*0968*/ 	.word	0x000097d0
        /*096c*/ 	.word	0x00000000
        /*0970*/ 	.word	0x00000000
        /*0974*/ 	.short	0x010a
        /*0976*/ 	.byte	0xff
	.zero		1


	//   ....[135]....
        /*0978*/ 	.word	0x00009820
        /*097c*/ 	.word	0x00000000
        /*0980*/ 	.word	0x00000150
        /*0984*/ 	.short	0x010a
        /*0986*/ 	.byte	0xff
	.zero		1


	//   ....[136]....
        /*0988*/ 	.word	0x00009880
        /*098c*/ 	.word	0x00000000
        /*0990*/ 	.word	0x00000100
        /*0994*/ 	.short	0x010a
        /*0996*/ 	.byte	0xff
	.zero		1


	//   ....[137]....
        /*0998*/ 	.word	0x000098d0
        /*099c*/ 	.word	0x00000000
        /*09a0*/ 	.word	0x000000f0
        /*09a4*/ 	.short	0x010a
        /*09a6*/ 	.byte	0xff
	.zero		1


	//   ....[138]....
        /*09a8*/ 	.word	0x00009930
        /*09ac*/ 	.word	0x00000000
        /*09b0*/ 	.word	0x00000100
        /*09b4*/ 	.short	0x010a
        /*09b6*/ 	.byte	0xff
	.zero		1


	//   ....[139]....
        /*09b8*/ 	.word	0x00009980
        /*09bc*/ 	.word	0x00000000
        /*09c0*/ 	.word	0x000000f0
        /*09c4*/ 	.short	0x010a
        /*09c6*/ 	.byte	0xff
	.zero		1


	//   ....[140]....
        /*09c8*/ 	.word	0x000099e0
        /*09cc*/ 	.word	0x00000002
        /*09d0*/ 	.word	0x00000130
        /*09d4*/ 	.short	0x010a
        /*09d6*/ 	.byte	0xff
	.zero		1


	//   ....[141]....
        /*09d8*/ 	.word	0x00009a40
        /*09dc*/ 	.word	0x00000000
        /*09e0*/ 	.word	0x00000000
        /*09e4*/ 	.short	0x010a
        /*09e6*/ 	.byte	0xff
	.zero		1


	//   ....[142]....
        /*09e8*/ 	.word	0x00009aa0
        /*09ec*/ 	.word	0x00000000
        /*09f0*/ 	.word	0x00000000
        /*09f4*/ 	.short	0x010a
        /*09f6*/ 	.byte	0xff
	.zero		1


	//   ....[143]....
        /*09f8*/ 	.word	0x00009b00
        /*09fc*/ 	.word	0x00000000
        /*0a00*/ 	.word	0x00000000
        /*0a04*/ 	.short	0x010a
        /*0a06*/ 	.byte	0xff
	.zero		1


	//   ....[144]....
        /*0a08*/ 	.word	0x00009b60
        /*0a0c*/ 	.word	0x00000000
        /*0a10*/ 	.word	0x00000000
        /*0a14*/ 	.short	0x010a
        /*0a16*/ 	.byte	0xff
	.zero		1


	//   ....[145]....
        /*0a18*/ 	.word	0x00009bc0
        /*0a1c*/ 	.word	0x00000000
        /*0a20*/ 	.word	0x00000000
        /*0a24*/ 	.short	0x010a
        /*0a26*/ 	.byte	0xff
	.zero		1


	//   ....[146]....
        /*0a28*/ 	.word	0x00009c10
        /*0a2c*/ 	.word	0x00000000
        /*0a30*/ 	.word	0x000000f0
        /*0a34*/ 	.short	0x010a
        /*0a36*/ 	.byte	0xff
	.zero		1


	//   ....[147]....
        /*0a38*/ 	.word	0x00009c70
        /*0a3c*/ 	.word	0x00000000
        /*0a40*/ 	.word	0x000000e8
        /*0a44*/ 	.short	0x010a
        /*0a46*/ 	.byte	0xff
	.zero		1


	//   ....[148]....
        /*0a48*/ 	.word	0x00009cd0
        /*0a4c*/ 	.word	0x00000000
        /*0a50*/ 	.word	0x000000c0
        /*0a54*/ 	.short	0x010a
        /*0a56*/ 	.byte	0xff
	.zero		1


	//   ....[149]....
        /*0a58*/ 	.word	0x00009d30
        /*0a5c*/ 	.word	0x00000000
        /*0a60*/ 	.word	0x000000c8
        /*0a64*/ 	.short	0x010a
        /*0a66*/ 	.byte	0xff
	.zero		1


	//   ....[150]....
        /*0a68*/ 	.word	0x00009d90
        /*0a6c*/ 	.word	0x00000000
        /*0a70*/ 	.word	0x000000d0
        /*0a74*/ 	.short	0x010a
        /*0a76*/ 	.byte	0xff
	.zero		1


	//   ....[151]....
        /*0a78*/ 	.word	0x00009df0
        /*0a7c*/ 	.word	0x00000000
        /*0a80*/ 	.word	0x000000d8
        /*0a84*/ 	.short	0x010a
        /*0a86*/ 	.byte	0xff
	.zero		1


	//   ....[152]....
        /*0a88*/ 	.word	0x00009e50
        /*0a8c*/ 	.word	0x00000000
        /*0a90*/ 	.word	0x000000c0
        /*0a94*/ 	.short	0x010a
        /*0a96*/ 	.byte	0xff
	.zero		1


	//   ....[153]....
        /*0a98*/ 	.word	0x00009eb0
        /*0a9c*/ 	.word	0x00000000
        /*0aa0*/ 	.word	0x000000c8
        /*0aa4*/ 	.short	0x010a
        /*0aa6*/ 	.byte	0xff
	.zero		1


	//   ....[154]....
        /*0aa8*/ 	.word	0x00009f10
        /*0aac*/ 	.word	0x00000000
        /*0ab0*/ 	.word	0x000000d0
        /*0ab4*/ 	.short	0x010a
        /*0ab6*/ 	.byte	0xff
	.zero		1


	//   ....[155]....
        /*0ab8*/ 	.word	0x00009f60
        /*0abc*/ 	.word	0x00000000
        /*0ac0*/ 	.word	0x000000f0
        /*0ac4*/ 	.short	0x010a
        /*0ac6*/ 	.byte	0xff
	.zero		1


	//   ....[156]....
        /*0ac8*/ 	.word	0x00009fb0
        /*0acc*/ 	.word	0x00000002
        /*0ad0*/ 	.word	0x000000a0
        /*0ad4*/ 	.short	0x010a
        /*0ad6*/ 	.byte	0xff
	.zero		1


	//   ....[157]....
        /*0ad8*/ 	.word	0x0000a000
        /*0adc*/ 	.word	0x00000071
        /*0ae0*/ 	.word	0x00000110
        /*0ae4*/ 	.short	0x010a
        /*0ae6*/ 	.byte	0xff
	.zero		1


	//   ....[158]....
        /*0ae8*/ 	.word	0x0000a050
        /*0aec*/ 	.word	0x00000000
        /*0af0*/ 	.word	0x000000a0
        /*0af4*/ 	.short	0x010a
        /*0af6*/ 	.byte	0xff
	.zero		1


	//   ....[159]....
        /*0af8*/ 	.word	0x0000a0a0
        /*0afc*/ 	.word	0x00000000
        /*0b00*/ 	.word	0x000000a0
        /*0b04*/ 	.short	0x010a
        /*0b06*/ 	.byte	0xff
	.zero		1


	//   ....[160]....
        /*0b08*/ 	.word	0x0000a0f0
        /*0b0c*/ 	.word	0x00000000
        /*0b10*/ 	.word	0x000000a0
        /*0b14*/ 	.short	0x010a
        /*0b16*/ 	.byte	0xff
	.zero		1


	//----- nvinfo : EIATTR_NUM_MBARRIERS
	.align		4
.L_48:
        /*0b18*/ 	.byte	0x03, 0x38
        /*0b1a*/ 	.short	0x002e


	//----- nvinfo : EIATTR_EXIT_INSTR_OFFSETS
	.align		4
        /*0b1c*/ 	.byte	0x04, 0x1c
        /*0b1e*/ 	.short	(.L_50 - .L_49)


	//   ....[0]....
.L_49:
        /*0b20*/ 	.word	0x00002950


	//   ....[1]....
        /*0b24*/ 	.word	0x00002e40


	//   ....[2]....
        /*0b28*/ 	.word	0x00002ea0


	//   ....[3]....
        /*0b2c*/ 	.word	0x00003d20


	//   ....[4]....
        /*0b30*/ 	.word	0x00004d50


	//   ....[5]....
        /*0b34*/ 	.word	0x00004d90


	//   ....[6]....
        /*0b38*/ 	.word	0x00009350


	//----- nvinfo : EIATTR_MAX_THREADS
	.align		4
.L_50:
        /*0b3c*/ 	.byte	0x04, 0x05
        /*0b3e*/ 	.short	(.L_52 - .L_51)
.L_51:
        /*0b40*/ 	.word	0x00000100
        /*0b44*/ 	.word	0x00000001
        /*0b48*/ 	.word	0x00000001


	//----- nvinfo : EIATTR_CRS_STACK_SIZE
	.align		4
.L_52:
        /*0b4c*/ 	.byte	0x04, 0x1e
        /*0b4e*/ 	.short	(.L_54 - .L_53)
.L_53:
        /*0b50*/ 	.word	0x00000000


	//----- nvinfo : EIATTR_CBANK_PARAM_SIZE
	.align		4
.L_54:
        /*0b54*/ 	.byte	0x03, 0x19
        /*0b56*/ 	.short	0x0800


	//----- nvinfo : EIATTR_PARAM_CBANK
	.align		4
        /*0b58*/ 	.byte	0x04, 0x0a
        /*0b5a*/ 	.short	(.L_56 - .L_55)
	.align		4
.L_55:
        /*0b5c*/ 	.word	index@(.nv.constant0._ZN7cutlass13device_kernelINS_4gemm6kernel13GemmUniversalIN4cute5tupleIJiiiiEEENS1_10collective13CollectiveMmaINS1_35MainloopSm100TmaUmmaWarpSpecializedILi10ELi2ELi4ENS5_IJNS4_1CILi1EEESB_SB_EEEEENS5_IJNSA_ILi64EEENSA_ILi256EEESE_EEENS_12float_e5m2_tENS5_IJlSB_lEEESH_SI_NS4_8TiledMMAINS4_8MMA_AtomIJNS4_10MMA_TraitsINS4_19SM100_MMA_F8F6F4_SSEJSH_SH_fSE_SF_NS4_17integral_constantINS4_4UMMA5MajorELSP_0EEESQ_NSN_INSO_7ScaleInELSR_0EEESS_EEEEEENS4_6LayoutISC_NS5_IJNSA_ILi0EEESW_SW_EEEEENS5_IJNS4_10UnderscoreESZ_SZ_EEEEENS4_13SM90_TMA_LOADENS4_14ComposedLayoutINS4_7SwizzleILi2ELi4ELi3EEENS4_18smem_ptr_flag_bitsILi8EEENSV_INS5_IJNSA_ILi8EEESE_EEENS5_IJSE_SB_EEEEEEEvNS4_8identityES12_S1C_vS1D_EENS_8epilogue10collective18CollectiveEpilogueINS1F_23Sm100TmaWarpSpecializedILi4ELi2ELi32ELb0ELb0EEEJSG_NS5_IJNSV_ISE_SB_EES1K_EEESH_SI_SH_SI_NS1F_6fusion15FusionCallbacksIS1J_NS1M_17LinearCombinationISH_fSH_fLNS_15FloatRoundStyleE2EEESG_S1L_JEEENS4_5SM1004TMEM4LOAD26SM100_TMEM_LOAD_16dp32b32xES12_S1C_NS4_39AutoVectorizingCopyWithAssumedAlignmentILi128EEENS4_14SM90_TMA_STOREES1C_S1X_S1X_EEEvvEEEEvNT_6ParamsE)
        /*0b60*/ 	.short	0x0380
        /*0b62*/ 	.short	0x0800


	//----- nvinfo : EIATTR_SW_WAR
	.align		4
.L_56:
        /*0b64*/ 	.byte	0x04, 0x36
        /*0b66*/ 	.short	(.L_58 - .L_57)
.L_57:
        /*0b68*/ 	.word	0x00000008
.L_58:


//--------------------- .nv.callgraph             --------------------------
	.section	.nv.callgraph,"",@"SHT_CUDA_CALLGRAPH"
	.align	4
	.sectionentsize	8
	.align		4
        /*0000*/ 	.word	0x00000000
	.align		4
        /*0004*/ 	.word	0xffffffff
	.align		4
        /*0008*/ 	.word	index@(_ZN7cutlass13device_kernelINS_4gemm6kernel13GemmUniversalIN4cute5tupleIJiiiiEEENS1_10collective13CollectiveMmaINS1_35MainloopSm100TmaUmmaWarpSpecializedILi10ELi2ELi4ENS5_IJNS4_1CILi1EEESB_SB_EEEEENS5_IJNSA_ILi64EEENSA_ILi256EEESE_EEENS_12float_e5m2_tENS5_IJlSB_lEEESH_SI_NS4_8TiledMMAINS4_8MMA_AtomIJNS4_10MMA_TraitsINS4_19SM100_MMA_F8F6F4_SSEJSH_SH_fSE_SF_NS4_17integral_constantINS4_4UMMA5MajorELSP_0EEESQ_NSN_INSO_7ScaleInELSR_0EEESS_EEEEEENS4_6LayoutISC_NS5_IJNSA_ILi0EEESW_SW_EEEEENS5_IJNS4_10UnderscoreESZ_SZ_EEEEENS4_13SM90_TMA_LOADENS4_14ComposedLayoutINS4_7SwizzleILi2ELi4ELi3EEENS4_18smem_ptr_flag_bitsILi8EEENSV_INS5_IJNSA_ILi8EEESE_EEENS5_IJSE_SB_EEEEEEEvNS4_8identityES12_S1C_vS1D_EENS_8epilogue10collective18CollectiveEpilogueINS1F_23Sm100TmaWarpSpecializedILi4ELi2ELi32ELb0ELb0EEEJSG_NS5_IJNSV_ISE_SB_EES1K_EEESH_SI_SH_SI_NS1F_6fusion15FusionCallbacksIS1J_NS1M_17LinearCombinationISH_fSH_fLNS_15FloatRoundStyleE2EEESG_S1L_JEEENS4_5SM1004TMEM4LOAD26SM100_TMEM_LOAD_16dp32b32xES12_S1C_NS4_39AutoVectorizingCopyWithAssumedAlignmentILi128EEENS4_14SM90_TMA_STOREES1C_S1X_S1X_EEEvvEEEEvNT_6ParamsE)
	.align		4
        /*000c*/ 	.word	index@(__assertfail)
	.align		4
        /*0010*/ 	.word	0x00000000
	.align		4
        /*0014*/ 	.word	0xfffffffe
	.align		4
        /*0018*/ 	.word	0x00000000
	.align		4
        /*001c*/ 	.word	0xfffffffd
	.align		4
        /*0020*/ 	.word	0x00000000
	.align		4
        /*0024*/ 	.word	0xfffffffc


//--------------------- .nv.constant4             --------------------------
	.section	.nv.constant4,"a",@progbits
	.align	8
	.align		8
.nv.constant4:
        /*0000*/ 	.dword	__assertfail
	.align		8
        /*0008*/ 	.dword	__unnamed_1
	.align		8
        /*0010*/ 	.dword	__unnamed_2
	.align		8
        /*0018*/ 	.dword	__unnamed_3
	.align		8
        /*0020*/ 	.dword	_ZN40_INTERNAL_95951987_4_k_cu_f3e8f27c_305534cuda3std3__45__cpo5beginE
	.align		8
        /*0028*/ 	.dword	_ZN40_INTERNAL_95951987_4_k_cu_f3e8f27c_305534cuda3std3__45__cpo3endE
	.align		8
        /*0030*/ 	.dword	_ZN40_INTERNAL_95951987_4_k_cu_f3e8f27c_305534cuda3std3__45__cpo6cbeginE
	.align		8
        /*0038*/ 	.dword	_ZN40_INTERNAL_95951987_4_k_cu_f3e8f27c_305534cuda3std3__45__cpo4cendE
	.align		8
        /*0040*/ 	.dword	_ZN40_INTERNAL_95951987_4_k_cu_f3e8f27c_305534cuda3std3__442_GLOBAL__N__95951987_4_k_cu_f3e8f27c_305536ignoreE
	.align		8
        /*0048*/ 	.dword	_ZN40_INTERNAL_95951987_4_k_cu_f3e8f27c_305534cuda3std3__419piecewise_constructE
	.align		8
        /*0050*/ 	.dword	_ZN40_INTERNAL_95951987_4_k_cu_f3e8f27c_305534cuda3std3__48in_placeE
	.align		8
        /*0058*/ 	.dword	_ZN40_INTERNAL_95951987_4_k_cu_f3e8f27c_305534cuda3std6ranges3__45__cpo4swapE
	.align		8
        /*0060*/ 	.dword	_ZN40_INTERNAL_95951987_4_k_cu_f3e8f27c_305534cuda3std6ranges3__45__cpo9iter_moveE
	.align		8
        /*0068*/ 	.dword	_ZN40_INTERNAL_95951987_4_k_cu_f3e8f27c_305534cute7productE
	.align		8
        /*0070*/ 	.dword	_ZN40_INTERNAL_95951987_4_k_cu_f3e8f27c_305534cute1_E
	.align		8
        /*0078*/ 	.dword	$str$25
	.align		8
        /*0080*/ 	.dword	$str$26
	.align		8
        /*0088*/ 	.dword	$str$27
	.align		8
        /*0090*/ 	.dword	$str$28


//--------------------- .text._ZN7cutlass13device_kernelINS_4gemm6kernel13GemmUniversalIN4cute5tupleIJiiiiEEENS1_10collective13CollectiveMmaINS1_35MainloopSm100TmaUmmaWarpSpecializedILi10ELi2ELi4ENS5_IJNS4_1CILi1EEESB_SB_EEEEENS5_IJNSA_ILi64EEENSA_ILi256EEESE_EEENS_12float_e5m2_tENS5_IJlSB_lEEESH_SI_NS4_8TiledMMAINS4_8MMA_AtomIJNS4_10MMA_TraitsINS4_19SM100_MMA_F8F6F4_SSEJSH_SH_fSE_SF_NS4_17integral_constantINS4_4UMMA5MajorELSP_0EEESQ_NSN_INSO_7ScaleInELSR_0EEESS_EEEEEENS4_6LayoutISC_NS5_IJNSA_ILi0EEESW_SW_EEEEENS5_IJNS4_10UnderscoreESZ_SZ_EEEEENS4_13SM90_TMA_LOADENS4_14ComposedLayoutINS4_7SwizzleILi2ELi4ELi3EEENS4_18smem_ptr_flag_bitsILi8EEENSV_INS5_IJNSA_ILi8EEESE_EEENS5_IJSE_SB_EEEEEEEvNS4_8identityES12_S1C_vS1D_EENS_8epilogue10collective18CollectiveEpilogueINS1F_23Sm100TmaWarpSpecializedILi4ELi2ELi32ELb0ELb0EEEJSG_NS5_IJNSV_ISE_SB_EES1K_EEESH_SI_SH_SI_NS1F_6fusion15FusionCallbacksIS1J_NS1M_17LinearCombinationISH_fSH_fLNS_15FloatRoundStyleE2EEESG_S1L_JEEENS4_5SM1004TMEM4LOAD26SM100_TMEM_LOAD_16dp32b32xES12_S1C_NS4_39AutoVectorizingCopyWithAssumedAlignmentILi128EEENS4_14SM90_TMA_STOREES1C_S1X_S1X_EEEvvEEEEvNT_6ParamsE --------------------------
	.section	.text._ZN7cutlass13device_kernelINS_4gemm6kernel13GemmUniversalIN4cute5tupleIJiiiiEEENS1_10collective13CollectiveMmaINS1_35MainloopSm100TmaUmmaWarpSpecializedILi10ELi2ELi4ENS5_IJNS4_1CILi1EEESB_SB_EEEEENS5_IJNSA_ILi64EEENSA_ILi256EEESE_EEENS_12float_e5m2_tENS5_IJlSB_lEEESH_SI_NS4_8TiledMMAINS4_8MMA_AtomIJNS4_10MMA_TraitsINS4_19SM100_MMA_F8F6F4_SSEJSH_SH_fSE_SF_NS4_17integral_constantINS4_4UMMA5MajorELSP_0EEESQ_NSN_INSO_7ScaleInELSR_0EEESS_EEEEEENS4_6LayoutISC_NS5_IJNSA_ILi0EEESW_SW_EEEEENS5_IJNS4_10UnderscoreESZ_SZ_EEEEENS4_13SM90_TMA_LOADENS4_14ComposedLayoutINS4_7SwizzleILi2ELi4ELi3EEENS4_18smem_ptr_flag_bitsILi8EEENSV_INS5_IJNSA_ILi8EEESE_EEENS5_IJSE_SB_EEEEEEEvNS4_8identityES12_S1C_vS1D_EENS_8epilogue10collective18CollectiveEpilogueINS1F_23Sm100TmaWarpSpecializedILi4ELi2ELi32ELb0ELb0EEEJSG_NS5_IJNSV_ISE_SB_EES1K_EEESH_SI_SH_SI_NS1F_6fusion15FusionCallbacksIS1J_NS1M_17LinearCombinationISH_fSH_fLNS_15FloatRoundStyleE2EEESG_S1L_JEEENS4_5SM1004TMEM4LOAD26SM100_TMEM_LOAD_16dp32b32xES12_S1C_NS4_39AutoVectorizingCopyWithAssumedAlignmentILi128EEENS4_14SM90_TMA_STOREES1C_S1X_S1X_EEEvvEEEEvNT_6ParamsE,"ax",@progbits
	.align	128
.text._ZN7cutlass13device_kernelINS_4gemm6kernel13GemmUniversalIN4cute5tupleIJiiiiEEENS1_10collective13CollectiveMmaINS1_35MainloopSm100TmaUmmaWarpSpecializedILi10ELi2ELi4ENS5_IJNS4_1CILi1EEESB_SB_EEEEENS5_IJNSA_ILi64EEENSA_ILi256EEESE_EEENS_12float_e5m2_tENS5_IJlSB_lEEESH_SI_NS4_8TiledMMAINS4_8MMA_AtomIJNS4_10MMA_TraitsINS4_19SM100_MMA_F8F6F4_SSEJSH_SH_fSE_SF_NS4_17integral_constantINS4_4UMMA5MajorELSP_0EEESQ_NSN_INSO_7ScaleInELSR_0EEESS_EEEEEENS4_6LayoutISC_NS5_IJNSA_ILi0EEESW_SW_EEEEENS5_IJNS4_10UnderscoreESZ_SZ_EEEEENS4_13SM90_TMA_LOADENS4_14ComposedLayoutINS4_7SwizzleILi2ELi4ELi3EEENS4_18smem_ptr_flag_bitsILi8EEENSV_INS5_IJNSA_ILi8EEESE_EEENS5_IJSE_SB_EEEEEEEvNS4_8identityES12_S1C_vS1D_EENS_8epilogue10collective18CollectiveEpilogueINS1F_23Sm100TmaWarpSpecializedILi4ELi2ELi32ELb0ELb0EEEJSG_NS5_IJNSV_ISE_SB_EES1K_EEESH_SI_SH_SI_NS1F_6fusion15FusionCallbacksIS1J_NS1M_17LinearCombinationISH_fSH_fLNS_15FloatRoundStyleE2EEESG_S1L_JEEENS4_5SM1004TMEM4LOAD26SM100_TMEM_LOAD_16dp32b32xES12_S1C_NS4_39AutoVectorizingCopyWithAssumedAlignmentILi128EEENS4_14SM90_TMA_STOREES1C_S1X_S1X_EEEvvEEEEvNT_6ParamsE:
        .type           _ZN7cutlass13device_kernelINS_4gemm6kernel13GemmUniversalIN4cute5tupleIJiiiiEEENS1_10collective13CollectiveMmaINS1_35MainloopSm100TmaUmmaWarpSpecializedILi10ELi2ELi4ENS5_IJNS4_1CILi1EEESB_SB_EEEEENS5_IJNSA_ILi64EEENSA_ILi256EEESE_EEENS_12float_e5m2_tENS5_IJlSB_lEEESH_SI_NS4_8TiledMMAINS4_8MMA_AtomIJNS4_10MMA_TraitsINS4_19SM100_MMA_F8F6F4_SSEJSH_SH_fSE_SF_NS4_17integral_constantINS4_4UMMA5MajorELSP_0EEESQ_NSN_INSO_7ScaleInELSR_0EEESS_EEEEEENS4_6LayoutISC_NS5_IJNSA_ILi0EEESW_SW_EEEEENS5_IJNS4_10UnderscoreESZ_SZ_EEEEENS4_13SM90_TMA_LOADENS4_14ComposedLayoutINS4_7SwizzleILi2ELi4ELi3EEENS4_18smem_ptr_flag_bitsILi8EEENSV_INS5_IJNSA_ILi8EEESE_EEENS5_IJSE_SB_EEEEEEEvNS4_8identityES12_S1C_vS1D_EENS_8epilogue10collective18CollectiveEpilogueINS1F_23Sm100TmaWarpSpecializedILi4ELi2ELi32ELb0ELb0EEEJSG_NS5_IJNSV_ISE_SB_EES1K_EEESH_SI_SH_SI_NS1F_6fusion15FusionCallbacksIS1J_NS1M_17LinearCombinationISH_fSH_fLNS_15FloatRoundStyleE2EEESG_S1L_JEEENS4_5SM1004TMEM4LOAD26SM100_TMEM_LOAD_16dp32b32xES12_S1C_NS4_39AutoVectorizingCopyWithAssumedAlignmentILi128EEENS4_14SM90_TMA_STOREES1C_S1X_S1X_EEEvvEEEEvNT_6ParamsE,@function
        .size           _ZN7cutlass13device_kernelINS_4gemm6kernel13GemmUniversalIN4cute5tupleIJiiiiEEENS1_10collective13CollectiveMmaINS1_35MainloopSm100TmaUmmaWarpSpecializedILi10ELi2ELi4ENS5_IJNS4_1CILi1EEESB_SB_EEEEENS5_IJNSA_ILi64EEENSA_ILi256EEESE_EEENS_12float_e5m2_tENS5_IJlSB_lEEESH_SI_NS4_8TiledMMAINS4_8MMA_AtomIJNS4_10MMA_TraitsINS4_19SM100_MMA_F8F6F4_SSEJSH_SH_fSE_SF_NS4_17integral_constantINS4_4UMMA5MajorELSP_0EEESQ_NSN_INSO_7ScaleInELSR_0EEESS_EEEEEENS4_6LayoutISC_NS5_IJNSA_ILi0EEESW_SW_EEEEENS5_IJNS4_10UnderscoreESZ_SZ_EEEEENS4_13SM90_TMA_LOADENS4_14ComposedLayoutINS4_7SwizzleILi2ELi4ELi3EEENS4_18smem_ptr_flag_bitsILi8EEENSV_INS5_IJNSA_ILi8EEESE_EEENS5_IJSE_SB_EEEEEEEvNS4_8identityES12_S1C_vS1D_EENS_8epilogue10collective18CollectiveEpilogueINS1F_23Sm100TmaWarpSpecializedILi4ELi2ELi32ELb0ELb0EEEJSG_NS5_IJNSV_ISE_SB_EES1K_EEESH_SI_SH_SI_NS1F_6fusion15FusionCallbacksIS1J_NS1M_17LinearCombinationISH_fSH_fLNS_15FloatRoundStyleE2EEESG_S1L_JEEENS4_5SM1004TMEM4LOAD26SM100_TMEM_LOAD_16dp32b32xES12_S1C_NS4_39AutoVectorizingCopyWithAssumedAlignmentILi128EEENS4_14SM90_TMA_STOREES1C_S1X_S1X_EEEvvEEEEvNT_6ParamsE,(.L_x_189 - _ZN7cutlass13device_kernelINS_4gemm6kernel13GemmUniversalIN4cute5tupleIJiiiiEEENS1_10collective13CollectiveMmaINS1_35MainloopSm100TmaUmmaWarpSpecializedILi10ELi2ELi4ENS5_IJNS4_1CILi1EEESB_SB_EEEEENS5_IJNSA_ILi64EEENSA_ILi256EEESE_EEENS_12float_e5m2_tENS5_IJlSB_lEEESH_SI_NS4_8TiledMMAINS4_8MMA_AtomIJNS4_10MMA_TraitsINS4_19SM100_MMA_F8F6F4_SSEJSH_SH_fSE_SF_NS4_17integral_constantINS4_4UMMA5MajorELSP_0EEESQ_NSN_INSO_7ScaleInELSR_0EEESS_EEEEEENS4_6LayoutISC_NS5_IJNSA_ILi0EEESW_SW_EEEEENS5_IJNS4_10UnderscoreESZ_SZ_EEEEENS4_13SM90_TMA_LOADENS4_14ComposedLayoutINS4_7SwizzleILi2ELi4ELi3EEENS4_18smem_ptr_flag_bitsILi8EEENSV_INS5_IJNSA_ILi8EEESE_EEENS5_IJSE_SB_EEEEEEEvNS4_8identityES12_S1C_vS1D_EENS_8epilogue10collective18CollectiveEpilogueINS1F_23Sm100TmaWarpSpecializedILi4ELi2ELi32ELb0ELb0EEEJSG_NS5_IJNSV_ISE_SB_EES1K_EEESH_SI_SH_SI_NS1F_6fusion15FusionCallbacksIS1J_NS1M_17LinearCombinationISH_fSH_fLNS_15FloatRoundStyleE2EEESG_S1L_JEEENS4_5SM1004TMEM4LOAD26SM100_TMEM_LOAD_16dp32b32xES12_S1C_NS4_39AutoVectorizingCopyWithAssumedAlignmentILi128EEENS4_14SM90_TMA_STOREES1C_S1X_S1X_EEEvvEEEEvNT_6ParamsE)
        .other          _ZN7cutlass13device_kernelINS_4gemm6kernel13GemmUniversalIN4cute5tupleIJiiiiEEENS1_10collective13CollectiveMmaINS1_35MainloopSm100TmaUmmaWarpSpecializedILi10ELi2ELi4ENS5_IJNS4_1CILi1EEESB_SB_EEEEENS5_IJNSA_ILi64EEENSA_ILi256EEESE_EEENS_12float_e5m2_tENS5_IJlSB_lEEESH_SI_NS4_8TiledMMAINS4_8MMA_AtomIJNS4_10MMA_TraitsINS4_19SM100_MMA_F8F6F4_SSEJSH_SH_fSE_SF_NS4_17integral_constantINS4_4UMMA5MajorELSP_0EEESQ_NSN_INSO_7ScaleInELSR_0EEESS_EEEEEENS4_6LayoutISC_NS5_IJNSA_ILi0EEESW_SW_EEEEENS5_IJNS4_10UnderscoreESZ_SZ_EEEEENS4_13SM90_TMA_LOADENS4_14ComposedLayoutINS4_7SwizzleILi2ELi4ELi3EEENS4_18smem_ptr_flag_bitsILi8EEENSV_INS5_IJNSA_ILi8EEESE_EEENS5_IJSE_SB_EEEEEEEvNS4_8identityES12_S1C_vS1D_EENS_8epilogue10collective18CollectiveEpilogueINS1F_23Sm100TmaWarpSpecializedILi4ELi2ELi32ELb0ELb0EEEJSG_NS5_IJNSV_ISE_SB_EES1K_EEESH_SI_SH_SI_NS1F_6fusion15FusionCallbacksIS1J_NS1M_17LinearCombinationISH_fSH_fLNS_15FloatRoundStyleE2EEESG_S1L_JEEENS4_5SM1004TMEM4LOAD26SM100_TMEM_LOAD_16dp32b32xES12_S1C_NS4_39AutoVectorizingCopyWithAssumedAlignmentILi128EEENS4_14SM90_TMA_STOREES1C_S1X_S1X_EEEvvEEEEvNT_6ParamsE,@"STO_CUDA_ENTRY STV_DEFAULT"
_ZN7cutlass13device_kernelINS_4gemm6kernel13GemmUniversalIN4cute5tupleIJiiiiEEENS1_10collective13CollectiveMmaINS1_35MainloopSm100TmaUmmaWarpSpecializedILi10ELi2ELi4ENS5_IJNS4_1CILi1EEESB_SB_EEEEENS5_IJNSA_ILi64EEENSA_ILi256EEESE_EEENS_12float_e5m2_tENS5_IJlSB_lEEESH_SI_NS4_8TiledMMAINS4_8MMA_AtomIJNS4_10MMA_TraitsINS4_19SM100_MMA_F8F6F4_SSEJSH_SH_fSE_SF_NS4_17integral_constantINS4_4UMMA5MajorELSP_0EEESQ_NSN_INSO_7ScaleInELSR_0EEESS_EEEEEENS4_6LayoutISC_NS5_IJNSA_ILi0EEESW_SW_EEEEENS5_IJNS4_10UnderscoreESZ_SZ_EEEEENS4_13SM90_TMA_LOADENS4_14ComposedLayoutINS4_7SwizzleILi2ELi4ELi3EEENS4_18smem_ptr_flag_bitsILi8EEENSV_INS5_IJNSA_ILi8EEESE_EEENS5_IJSE_SB_EEEEEEEvNS4_8identityES12_S1C_vS1D_EENS_8epilogue10collective18CollectiveEpilogueINS1F_23Sm100TmaWarpSpecializedILi4ELi2ELi32ELb0ELb0EEEJSG_NS5_IJNSV_ISE_SB_EES1K_EEESH_SI_SH_SI_NS1F_6fusion15FusionCallbacksIS1J_NS1M_17LinearCombinationISH_fSH_fLNS_15FloatRoundStyleE2EEESG_S1L_JEEENS4_5SM1004TMEM4LOAD26SM100_TMEM_LOAD_16dp32b32xES12_S1C_NS4_39AutoVectorizingCopyWithAssumedAlignmentILi128EEENS4_14SM90_TMA_STOREES1C_S1X_S1X_EEEvvEEEEvNT_6ParamsE:
[----:B------:R-:W1:Y:S01]  /*0000*/  LDC R1, c[0x0][0x37c] ;  /* 0x0000df00ff017b82 */ /* 0x000e620000000800 */
[----:B------:R-:W2:Y:S01]  /*0010*/  S2R R108, SR_TID.X ;  /* 0x00000000006c7919 */ /* 0x000ea20000002100 */
[----:B------:R-:W3:Y:S01]  /*0020*/  LDCU.64 UR4, c[0x0][0x890] ;  /* 0x00011200ff0477ac */ /* 0x000ee20008000a00 */
[----:B------:R-:W-:Y:S02]  /*0030*/  PRMT R96, RZ, 0x7610, R96 ;  /* 0x00007610ff607816 */ /* 0x000fe40000000060 */
[----:B------:R-:W-:Y:S01]  /*0040*/  ELECT P5, URZ, PT ;  /* 0x0000000000ff782f */ /* 0x000fe200038a0000 */
[----:B------:R-:W4:Y:S01]  /*0050*/  LDCU.64 UR46, c[0x0][0x358] ;  /* 0x00006b00ff2e77ac */ /* 0x000f220008000a00 */
[----:B---3--:R-:W-:-:S04]  /*0060*/  UISETP.NE.U32.AND UP0, UPT, UR4, URZ, UPT ;  /* 0x000000ff0400728c */ /* 0x008fc8000bf05070 */
[----:B------:R-:W-:Y:S01]  /*0070*/  UISETP.NE.AND.EX UP0, UPT, UR5, URZ, UPT, UP0 ;  /* 0x000000ff0500728c */ /* 0x000fe2000bf05300 */
[----:B--2---:R-:W-:-:S05]  /*0080*/  SHF.R.U32.HI R101, RZ, 0x5, R108 ;  /* 0x00000005ff657819 */ /* 0x004fca000001166c */
[----:B------:R-:W2:Y:S02]  /*0090*/  SHFL.IDX PT, R0, R101, RZ, 0x1f ;  /* 0x00001fff65007589 */ /* 0x000ea400000e0000 */
[----:B--2---:R-:W-:Y:S01]  /*00a0*/  R2UR UR8, R0 ;  /* 0x00000000000872ca */ /* 0x004fe200000e0000 */
[----:B-1--4-:R-:W-:-:S14]  /*00b0*/  BRA.U UP0, `(.L_x_0) ;  /* 0x00000001002c7547 */ /* 0x012fdc000b800000 */
[----:B------:R-:W1:Y:S02]  /*00c0*/  LDCU.64 UR6, c[0x0][0x888] ;  /* 0x00011100ff0677ac */ /* 0x000e640008000a00 */
[----:B-1----:R-:W-:-:S04]  /*00d0*/  UISETP.NE.U32.AND UP0, UPT, UR6, URZ, UPT ;  /* 0x000000ff0600728c */ /* 0x002fc8000bf05070 */
[----:B------:R-:W-:-:S09]  /*00e0*/  UISETP.NE.AND.EX UP0, UPT, UR7, URZ, UPT, UP0 ;  /* 0x000000ff0700728c */ /* 0x000fd2000bf05300 */
[----:B------:R-:W-:Y:S05]  /*00f0*/  BRA.U !UP0, `(.L_x_1) ;  /* 0x0000000108107547 */ /* 0x000fea000b800000 */
[----:B------:R-:W1:Y:S02]  /*0100*/  LDC.64 R2, c[0x0][0x888] ;  /* 0x00022200ff027b82 */ /* 0x000e640000000a00 */
[----:B-1----:R1:W5:Y:S01]  /*0110*/  LDG.E R49, desc[UR46][R2.64] ;  /* 0x0000002e02317981 */ /* 0x002362000c1e1900 */
[----:B------:R-:W-:Y:S01]  /*0120*/  HFMA2 R96, -RZ, RZ, 0, 5.9604644775390625e-08 ;  /* 0x00000001ff607431 */ /* 0x000fe200000001ff */
[----:B------:R-:W-:Y:S05]  /*0130*/  BRA `(.L_x_0) ;  /* 0x00000000000c7947 */ /* 0x000fea0003800000 */
.L_x_1:
[----:B------:R-:W1:Y:S01]  /*0140*/  LDCU UR6, c[0x0][0x880] ;  /* 0x00011000ff0677ac */ /* 0x000e620008000800 */
[----:B------:R-:W-:Y:S01]  /*0150*/  HFMA2 R96, -RZ, RZ, 0, 5.9604644775390625e-08 ;  /* 0x00000001ff607431 */ /* 0x000fe200000001ff */
[----:B-1----:R-:W-:-:S07]  /*0160*/  MOV R49, UR6 ;  /* 0x0000000600317c02 */ /* 0x002fce0008000f00 */
.L_x_0:
[----:B------:R-:W2:Y:S02]  /*0170*/  LDCU.64 UR6, c[0x0][0x8b0] ;  /* 0x00011600ff0677ac */ /* 0x000ea40008000a00 */
[----:B--2---:R-:W-:-:S04]  /*0180*/  UISETP.NE.U32.AND UP0, UPT, UR6, URZ, UPT ;  /* 0x000000ff0600728c */ /* 0x004fc8000bf05070 */
[----:B------:R-:W-:-:S09]  /*0190*/  UISETP.NE.AND.EX UP0, UPT, UR7, URZ, UPT, UP0 ;  /* 0x000000ff0700728c */ /* 0x000fd2000bf05300 */
[----:B------:R-:W-:Y:S05]  /*01a0*/  BRA.U UP0, `(.L_x_2) ;  /* 0x0000000100247547 */ /* 0x000fea000b800000 */
[----:B------:R-:W2:Y:S02]  /*01b0*/  LDCU.64 UR6, c[0x0][0x8a8] ;  /* 0x00011500ff0677ac */ /* 0x000ea40008000a00 */
[----:B--2---:R-:W-:-:S04]  /*01c0*/  UISETP.NE.U32.AND UP0, UPT, UR6, URZ, UPT ;  /* 0x000000ff0600728c */ /* 0x004fc8000bf05070 */
[----:B------:R-:W-:-:S09]  /*01d0*/  UISETP.NE.AND.EX UP0, UPT, UR7, URZ, UPT, UP0 ;  /* 0x000000ff0700728c */ /* 0x000fd2000bf05300 */
[----:B------:R-:W-:Y:S05]  /*01e0*/  BRA.U !UP0, `(.L_x_3) ;  /* 0x00000001080c7547 */ /* 0x000fea000b800000 */
[----:B-1----:R-:W1:Y:S02]  /*01f0*/  LDC.64 R2, c[0x0][0x8a8] ;  /* 0x00022a00ff027b82 */ /* 0x002e640000000a00 */
[----:B-1----:R2:W5:Y:S01]  /*0200*/  LDG.E R47, desc[UR46][R2.64] ;  /* 0x0000002e022f7981 */ /* 0x002562000c1e1900 */
[----:B------:R-:W-:Y:S05]  /*0210*/  BRA `(.L_x_2) ;  /* 0x0000000000087947 */ /* 0x000fea0003800000 */
.L_x_3:
[----:B------:R-:W2:Y:S02]  /*0220*/  LDCU UR6, c[0x0][0x8a0] ;  /* 0x00011400ff0677ac */ /* 0x000ea40008000800 */
[----:B--2---:R-:W-:Y:S02]  /*0230*/  MOV R47, UR6 ;  /* 0x00000006002f7c02 */ /* 0x004fe40008000f00 */
.L_x_2:
[----:B------:R-:W-:Y:S01]  /*0240*/  IMAD.U32 R0, RZ, RZ, UR8 ;  /* 0x00000008ff007e24 */ /* 0x000fe2000f8e00ff */
[----:B------:R-:W-:Y:S04]  /*0250*/  BSSY.RECONVERGENT B0, `(.L_x_4) ;  /* 0x000000c000007945 */ /* 0x000fe80003800200 */
[C---:B------:R-:W-:Y:S02]  /*0260*/  ISETP.NE.OR P1, PT, R0.reuse, 0x1, !P5 ;  /* 0x000000010000780c */ /* 0x040fe40006f25670 */
[----:B------:R-:W-:-:S11]  /*0270*/  ISETP.NE.OR P0, PT, R0, 0x3, !P5 ;  /* 0x000000030000780c */ /* 0x000fd60006f05670 */
[----:B------:R-:W-:Y:S05]  /*0280*/  @P1 BRA `(.L_x_5) ;  /* 0x0000000000201947 */ /* 0x000fea0003800000 */
[----:B------:R-:W3:Y:S02]  /*0290*/  LDCU.64 UR6, c[0x0][0x348] ;  /* 0x00006900ff0677ac */ /* 0x000ee40008000a00 */
[----:B---3--:R-:W-:Y:S02]  /*02a0*/  UIADD3 UR10, UP1, UPT, UR6, 0x80, URZ ;  /* 0x00000080060a7890 */ /* 0x008fe4000ff3e0ff */
[----:B------:R-:W-:Y:S02]  /*02b0*/  UIADD3 UR6, UP0, UPT, UR6, 0x180, URZ ;  /* 0x0000018006067890 */ /* 0x000fe4000ff1e0ff */
[----:B------:R-:W-:Y:S02]  /*02c0*/  UIADD3.X UR11, UPT, UPT, URZ, UR7, URZ, UP1, !UPT ;  /* 0x00000007ff0b7290 */ /* 0x000fe40008ffe4ff */
[----:B------:R-:W-:-:S07]  /*02d0*/  UIADD3.X UR7, UPT, UPT, URZ, UR7, URZ, UP0, !UPT ;  /* 0x00000007ff077290 */ /* 0x000fce00087fe4ff */
[----:B------:R3:W-:Y:S02]  /*02e0*/  UTMACCTL.PF [UR10] ;  /* 0x000000000a0079b9 */ /* 0x0007e40008040000 */
[----:B------:R3:W-:Y:S02]  /*02f0*/  UTMACCTL.PF [UR6] ;  /* 0x00000000060079b9 */ /* 0x0007e40008040000 */
[----:B---3--:R-:W-:Y:S01]  /*0300*/  NOP ;  /* 0x0000000000007918 */ /* 0x008fe20000000000 */
.L_x_5:
[----:B------:R-:W-:Y:S05]  /*0310*/  BSYNC.RECONVERGENT B0 ;  /* 0x0000000000007941 */ /* 0x000fea0003800200 */
.L_x_4:
[----:B------:R-:W-:Y:S04]  /*0320*/  BSSY.RECONVERGENT B0, `(.L_x_6) ;  /* 0x000000a000007945 */ /* 0x000fe80003800200 */
        /* <DEDUP_REMOVED lines=9> */
.L_x_7:
[----:B------:R-:W-:Y:S05]  /*03c0*/  BSYNC.RECONVERGENT B0 ;  /* 0x0000000000007941 */ /* 0x000fea0003800200 */
.L_x_6:
[----:B------:R-:W3:Y:S01]  /*03d0*/  LDCU.64 UR6, c[0x0][0x888] ;  /* 0x00011100ff0677ac */ /* 0x000ee20008000a00 */
[----:B------:R-:W-:Y:S02]  /*03e0*/  UISETP.EQ.U32.AND UP1, UPT, UR4, URZ, UPT ;  /* 0x000000ff0400728c */ /* 0x000fe4000bf22070 */
[----:B------:R-:W-:Y:S02]  /*03f0*/  UPLOP3.LUT UP2, UPT, UPT, UPT, UPT, 0x80, 0x8 ;  /* 0x000000000008789c */ /* 0x000fe40003f4f070 */
[----:B---3--:R-:W-:-:S04]  /*0400*/  UISETP.NE.U32.AND UP0, UPT, UR6, URZ, UPT ;  /* 0x000000ff0600728c */ /* 0x008fc8000bf05070 */
[----:B------:R-:W-:-:S04]  /*0410*/  UISETP.NE.AND.EX UP0, UPT, UR7, URZ, UPT, UP0 ;  /* 0x000000ff0700728c */ /* 0x000fc8000bf05300 */
[----:B------:R-:W-:-:S04]  /*0420*/  UISETP.EQ.OR.EX UP3, UPT, UR5, URZ, !UP0, UP1 ;  /* 0x000000ff0500728c */ /* 0x000fc8000c762710 */
[----:B------:R-:W-:-:S05]  /*0430*/  UP2UR UR50, UPR, URZ, 0x8 ;  /* 0x00000008ff327883 */ /* 0x000fca0008000000 */
[----:B------:R-:W-:Y:S07]  /*0440*/  BRA.U !UP3, `(.L_x_8) ;  /* 0x000000010b207547 */ /* 0x000fee000b800000 */
[----:B------:R-:W-:Y:S01]  /*0450*/  UISETP.NE.U32.AND UP2, UPT, UR4, URZ, UPT ;  /* 0x000000ff0400728c */ /* 0x000fe2000bf45070 */
[----:B-----5:R-:W-:Y:S01]  /*0460*/  FSETP.NEU.AND P0, PT, R49, RZ, PT ;  /* 0x000000ff3100720b */ /* 0x020fe20003f0d000 */
[----:B------:R-:W-:Y:S02]  /*0470*/  USEL UR4, URZ, 0xffffffff, UP0 ;  /* 0xffffffffff047887 */ /* 0x000fe40008000000 */
[----:B------:R-:W-:-:S10]  /*0480*/  UISETP.NE.AND.EX UP2, UPT, UR5, URZ, UPT, UP2 ;  /* 0x000000ff0500728c */ /* 0x000fd4000bf45320 */
[----:B------:R-:W-:Y:S01]  /*0490*/  VOTEU.ANY UP1, P0 ;  /* 0x0000000000ff7886 */ /* 0x000fe20000020100 */
[----:B------:R-:W-:-:S04]  /*04a0*/  @!UP2 USEL UR4, URZ, 0xffffffff, UP1 ;  /* 0xffffffffff04a887 */ /* 0x000fc80008800000 */
[----:B------:R-:W-:-:S04]  /*04b0*/  ULOP3.LUT UR4, UR4, 0x1, URZ, 0xc0, !UPT ;  /* 0x0000000104047892 */ /* 0x000fc8000f8ec0ff */
[----:B------:R-:W-:-:S11]  /*04c0*/  UISETP.NE.U32.AND UP2, UPT, UR4, 0x1, UPT ;  /* 0x000000010400788c */ /* 0x000fd6000bf45070 */
.L_x_8:
[----:B-12---:R-:W1:Y:S01]  /*04d0*/  SHFL.IDX PT, R2, R101, RZ, 0x1f ;  /* 0x00001fff65027589 */ /* 0x006e6200000e0000 */
[----:B------:R-:W-:-:S04]  /*04e0*/  UISETP.NE.AND UP1, UPT, UR8, 0x2, UPT ;  /* 0x000000020800788c */ /* 0x000fc8000bf25270 */
[----:B------:R-:W-:Y:S01]  /*04f0*/  USEL UR6, URZ, 0x1, UP1 ;  /* 0x00000001ff067887 */ /* 0x000fe20008800000 */
[----:B-1----:R-:W-:-:S13]  /*0500*/  ISETP.NE.AND P0, PT, R2, RZ, PT ;  /* 0x000000ff0200720c */ /* 0x002fda0003f05270 */
[----:B------:R-:W-:Y:S05]  /*0510*/  @P0 BRA `(.L_x_9) ;  /* 0x0000000000840947 */ /* 0x000fea0003800000 */
[----:B------:R-:W-:Y:S01]  /*0520*/  ELECT P0, URZ, PT ;  /* 0x0000000000ff782f */ /* 0x000fe20003800000 */
[----:B------:R-:W-:-:S12]  /*0530*/  BSSY.RECONVERGENT B0, `(.L_x_9) ;  /* 0x000001f000007945 */ /* 0x000fd80003800200 */
[----:B------:R-:W-:Y:S05]  /*0540*/  @!P0 BRA `(.L_x_10) ;  /* 0x0000000000748947 */ /* 0x000fea0003800000 */
[----:B------:R-:W1:Y:S01]  /*0550*/  S2UR UR5, SR_CgaCtaId ;  /* 0x00000000000579c3 */ /* 0x000e620000008800 */
[----:B------:R-:W-:Y:S01]  /*0560*/  UMOV UR7, 0x400 ;  /* 0x0000040000077882 */ /* 0x000fe20000000000 */
[----:B------:R-:W-:Y:S02]  /*0570*/  UMOV UR4, 0x1 ;  /* 0x0000000100047882 */ /* 0x000fe40000000000 */
[----:B------:R-:W-:-:S04]  /*0580*/  UIADD3 UR10, UPT, UPT, -UR4, 0x100000, URZ ;  /* 0x00100000040a7890 */ /* 0x000fc8000fffe1ff */
[----:B------:R-:W-:Y:S02]  /*0590*/  USHF.L.U32 UR11, UR10, 0xb, URZ ;  /* 0x0000000b0a0b7899 */ /* 0x000fe400080006ff */
[----:B------:R-:W-:Y:S02]  /*05a0*/  USHF.L.U32 UR10, UR10, 0x1, URZ ;  /* 0x000000010a0a7899 */ /* 0x000fe400080006ff */
[----:B-1----:R-:W-:Y:S01]  /*05b0*/  ULEA UR5, UR5, UR7, 0x18 ;  /* 0x0000000705057291 */ /* 0x002fe2000f8ec0ff */
[----:B------:R-:W1:Y:S11]  /*05c0*/  FENCE.VIEW.ASYNC.S ;  /* 0x00000000000073c6 */ /* 0x000e760000000000 */
[----:B-1----:R1:W2:Y:S01]  /*05d0*/  SYNCS.EXCH.64 URZ, [UR5], UR10 ;  /* 0x0000000a05ff75b2 */ /* 0x0022a20008000100 */
[----:B------:R1:W3:Y:S01]  /*05e0*/  SYNCS.EXCH.64 URZ, [UR5+0x50], UR10 ;  /* 0x0000500a05ff75b2 */ /* 0x0002e20008000100 */
[----:B------:R1:W4:Y:S01]  /*05f0*/  SYNCS.EXCH.64 URZ, [UR5+0x8], UR10 ;  /* 0x0000080a05ff75b2 */ /* 0x0003220008000100 */
[----:B------:R1:W1:Y:S01]  /*0600*/  SYNCS.EXCH.64 URZ, [UR5+0x58], UR10 ;  /* 0x0000580a05ff75b2 */ /* 0x0002620008000100 */
        /* <DEDUP_REMOVED lines=16> */
[----:B------:R-:W-:Y:S01]  /*0710*/  NOP ;  /* 0x0000000000007918 */ /* 0x000fe20000000000 */
.L_x_10:
[----:B-1----:R-:W-:Y:S05]  /*0720*/  BSYNC.RECONVERGENT B0 ;  /* 0x0000000000007941 */ /* 0x002fea0003800200 */
.L_x_9:
[----:B------:R-:W1:Y:S01]  /*0730*/  SHFL.IDX PT, R2, R101, RZ, 0x1f ;  /* 0x00001fff65027589 */ /* 0x000e6200000e0000 */
[----:B------:R-:W-:Y:S01]  /*0740*/  NOP ;  /* 0x0000000000007918 */ /* 0x000fe20000000000 */
[----:B-1----:R-:W-:-:S13]  /*0750*/  ISETP.NE.AND P0, PT, R2, 0x1, PT ;  /* 0x000000010200780c */ /* 0x002fda0003f05270 */
[----:B------:R-:W-:Y:S05]  /*0760*/  @P0 BRA `(.L_x_11) ;  /* 0x0000000000580947 */ /* 0x000fea0003800000 */
[----:B------:R-:W1:Y:S01]  /*0770*/  S2UR UR7, SR_CgaCtaId ;  /* 0x00000000000779c3 */ /* 0x000e620000008800 */
[----:B------:R-:W-:Y:S01]  /*0780*/  UMOV UR9, 0x400 ;  /* 0x0000040000097882 */ /* 0x000fe20000000000 */
[----:B------:R-:W-:Y:S01]  /*0790*/  UMOV UR5, 0x20 ;  /* 0x0000002000057882 */ /* 0x000fe20000000000 */
[----:B------:R-:W-:Y:S01]  /*07a0*/  UMOV UR4, 0x80 ;  /* 0x0000008000047882 */ /* 0x000fe20000000000 */
[----:B------:R-:W-:-:S04]  /*07b0*/  UIADD3 UR10, UPT, UPT, -UR5, 0x100000, URZ ;  /* 0x00100000050a7890 */ /* 0x000fc8000fffe1ff */
[----:B------:R-:W-:Y:S02]  /*07c0*/  USHF.L.U32 UR11, UR10, 0xb, URZ ;  /* 0x0000000b0a0b7899 */ /* 0x000fe400080006ff */
[----:B------:R-:W-:Y:S02]  /*07d0*/  USHF.L.U32 UR10, UR10, 0x1, URZ ;  /* 0x000000010a0a7899 */ /* 0x000fe400080006ff */
[----:B------:R-:W-:-:S04]  /*07e0*/  UIADD3 UR4, UPT, UPT, -UR4, 0x100000, URZ ;  /* 0x0010000004047890 */ /* 0x000fc8000fffe1ff */
[----:B------:R-:W-:Y:S02]  /*07f0*/  USHF.L.U32 UR5, UR4, 0xb, URZ ;  /* 0x0000000b04057899 */ /* 0x000fe400080006ff */
[----:B------:R-:W-:Y:S01]  /*0800*/  USHF.L.U32 UR4, UR4, 0x1, URZ ;  /* 0x0000000104047899 */ /* 0x000fe200080006ff */
[----:B------:R-:W-:Y:S01]  /*0810*/  ELECT P0, URZ, PT ;  /* 0x0000000000ff782f */ /* 0x000fe20003800000 */
[----:B-1----:R-:W-:Y:S01]  /*0820*/  ULEA UR7, UR7, UR9, 0x18 ;  /* 0x0000000907077291 */ /* 0x002fe2000f8ec0ff */
[----:B------:R-:W1:Y:S11]  /*0830*/  FENCE.VIEW.ASYNC.S ;  /* 0x00000000000073c6 */ /* 0x000e760000000000 */
[----:B-1----:R1:W1:Y:S01]  /*0840*/  SYNCS.EXCH.64 URZ, [UR7+0xa0], UR10 ;  /* 0x0000a00a07ff75b2 */ /* 0x0022620008000100 */
        /* <DEDUP_REMOVED lines=8> */
.L_x_11:
[----:B------:R-:W2:Y:S01]  /*08d0*/  SHFL.IDX PT, R2, R101, RZ, 0x1f ;  /* 0x00001fff65027589 */ /* 0x000ea200000e0000 */
[----:B------:R-:W-:Y:S01]  /*08e0*/  NOP ;  /* 0x0000000000007918 */ /* 0x000fe20000000000 */
[----:B--2---:R-:W-:-:S13]  /*08f0*/  ISETP.NE.AND P0, PT, R2, 0x3, PT ;  /* 0x000000030200780c */ /* 0x004fda0003f05270 */
[----:B------:R-:W-:Y:S05]  /*0900*/  @P0 BRA `(.L_x_12) ;  /* 0x0000000000300947 */ /* 0x000fea0003800000 */
[----:B-1----:R-:W1:Y:S01]  /*0910*/  S2UR UR5, SR_CgaCtaId ;  /* 0x00000000000579c3 */ /* 0x002e620000008800 */
[----:B------:R-:W-:Y:S01]  /*0920*/  UMOV UR7, 0x400 ;  /* 0x0000040000077882 */ /* 0x000fe20000000000 */
[----:B------:R-:W-:Y:S01]  /*0930*/  UMOV UR4, 0x20 ;  /* 0x0000002000047882 */ /* 0x000fe20000000000 */
[----:B------:R-:W-:Y:S01]  /*0940*/  ELECT P0, URZ, PT ;  /* 0x0000000000ff782f */ /* 0x000fe20003800000 */
[----:B------:R-:W-:-:S04]  /*0950*/  UIADD3 UR10, UPT, UPT, -UR4, 0x100000, URZ ;  /* 0x00100000040a7890 */ /* 0x000fc8000fffe1ff */
[----:B------:R-:W-:Y:S02]  /*0960*/  USHF.L.U32 UR11, UR10, 0xb, URZ ;  /* 0x0000000b0a0b7899 */ /* 0x000fe400080006ff */
[----:B------:R-:W-:Y:S02]  /*0970*/  USHF.L.U32 UR10, UR10, 0x1, URZ ;  /* 0x000000010a0a7899 */ /* 0x000fe400080006ff */
[----:B-1----:R-:W-:Y:S01]  /*0980*/  ULEA UR5, UR5, UR7, 0x18 ;  /* 0x0000000705057291 */ /* 0x002fe2000f8ec0ff */
[----:B------:R-:W1:Y:S11]  /*0990*/  FENCE.VIEW.ASYNC.S ;  /* 0x00000000000073c6 */ /* 0x000e760000000000 */
[----:B-1----:R2:W1:Y:S01]  /*09a0*/  SYNCS.EXCH.64 URZ, [UR5+0xe0], UR10 ;  /* 0x0000e00a05ff75b2 */ /* 0x0024620008000100 */
[----:B------:R2:W1:Y:S02]  /*09b0*/  SYNCS.EXCH.64 URZ, [UR5+0xe8], UR10 ;  /* 0x0000e80a05ff75b2 */ /* 0x0004640008000100 */
[----:B--2---:R-:W-:Y:S01]  /*09c0*/  NOP ;  /* 0x0000000000007918 */ /* 0x004fe20000000000 */
.L_x_12:
[----:B------:R-:W2:Y:S01]  /*09d0*/  SHFL.IDX PT, R2, R101, RZ, 0x1f ;  /* 0x00001fff65027589 */ /* 0x000ea200000e0000 */
[----:B------:R-:W-:Y:S01]  /*09e0*/  NOP ;  /* 0x0000000000007918 */ /* 0x000fe20000000000 */
[----:B--2---:R-:W-:-:S13]  /*09f0*/  ISETP.NE.AND P0, PT, R2, 0x4, PT ;  /* 0x000000040200780c */ /* 0x004fda0003f05270 */
[----:B------:R-:W-:Y:S05]  /*0a00*/  @P0 BRA `(.L_x_13) ;  /* 0x00000000004c0947 */ /* 0x000fea0003800000 */
[----:B-1----:R-:W1:Y:S01]  /*0a10*/  S2UR UR5, SR_CgaCtaId ;  /* 0x00000000000579c3 */ /* 0x002e620000008800 */
[----:B------:R-:W-:Y:S01]  /*0a20*/  UMOV UR9, 0x100 ;  /* 0x0000010000097882 */ /* 0x000fe20000000000 */
[----:B------:R-:W-:Y:S01]  /*0a30*/  UMOV UR7, 0x400 ;  /* 0x0000040000077882 */ /* 0x000fe20000000000 */
[----:B------:R-:W-:Y:S01]  /*0a40*/  USEL UR9, UR9, 0xe0, UP2 ;  /* 0x000000e009097887 */ /* 0x000fe20009000000 */
[----:B------:R-:W-:Y:S01]  /*0a50*/  UMOV UR4, 0x1 ;  /* 0x0000000100047882 */ /* 0x000fe20000000000 */
[----:B------:R-:W-:Y:S01]  /*0a60*/  ELECT P0, URZ, PT ;  /* 0x0000000000ff782f */ /* 0x000fe20003800000 */
[----:B------:R-:W-:-:S04]  /*0a70*/  UIADD3 UR10, UPT, UPT, -UR4, 0x100000, URZ ;  /* 0x00100000040a7890 */ /* 0x000fc8000fffe1ff */
[----:B------:R-:W-:Y:S02]  /*0a80*/  USHF.L.U32 UR11, UR10, 0xb, URZ ;  /* 0x0000000b0a0b7899 */ /* 0x000fe400080006ff */
[----:B------:R-:W-:Y:S02]  /*0a90*/  USHF.L.U32 UR10, UR10, 0x1, URZ ;  /* 0x000000010a0a7899 */ /* 0x000fe400080006ff */
[----:B------:R-:W-:-:S04]  /*0aa0*/  UIADD3 UR12, UPT, UPT, -UR9, 0x100000, URZ ;  /* 0x00100000090c7890 */ /* 0x000fc8000fffe1ff */
[----:B------:R-:W-:Y:S02]  /*0ab0*/  USHF.L.U32 UR13, UR12, 0xb, URZ ;  /* 0x0000000b0c0d7899 */ /* 0x000fe400080006ff */
[----:B------:R-:W-:Y:S02]  /*0ac0*/  USHF.L.U32 UR12, UR12, 0x1, URZ ;  /* 0x000000010c0c7899 */ /* 0x000fe400080006ff */
[----:B-1----:R-:W-:Y:S01]  /*0ad0*/  ULEA UR5, UR5, UR7, 0x18 ;  /* 0x0000000705057291 */ /* 0x002fe2000f8ec0ff */
[----:B------:R-:W1:Y:S11]  /*0ae0*/  FENCE.VIEW.ASYNC.S ;  /* 0x00000000000073c6 */ /* 0x000e760000000000 */
[----:B-1----:R2:W1:Y:S01]  /*0af0*/  SYNCS.EXCH.64 URZ, [UR5+0xf0], UR10 ;  /* 0x0000f00a05ff75b2 */ /* 0x0024620008000100 */
[----:B------:R2:W1:Y:S01]  /*0b00*/  SYNCS.EXCH.64 URZ, [UR5+0x100], UR12 ;  /* 0x0001000c05ff75b2 */ /* 0x0004620008000100 */
[----:B------:R2:W1:Y:S01]  /*0b10*/  SYNCS.EXCH.64 URZ, [UR5+0xf8], UR10 ;  /* 0x0000f80a05ff75b2 */ /* 0x0004620008000100 */
[----:B------:R2:W1:Y:S02]  /*0b20*/  SYNCS.EXCH.64 URZ, [UR5+0x108], UR12 ;  /* 0x0001080c05ff75b2 */ /* 0x0004640008000100 */
[----:B--2---:R-:W-:Y:S01]  /*0b30*/  NOP ;  /* 0x0000000000007918 */ /* 0x004fe20000000000 */
.L_x_13:
[----:B------:R-:W2:Y:S01]  /*0b40*/  SHFL.IDX PT, R2, R101, RZ, 0x1f ;  /* 0x00001fff65027589 */ /* 0x000ea200000e0000 */
[----:B------:R-:W-:Y:S01]  /*0b50*/  NOP ;  /* 0x0000000000007918 */ /* 0x000fe20000000000 */
[----:B--2---:R-:W-:-:S13]  /*0b60*/  ISETP.NE.AND P0, PT, R2, 0x5, PT ;  /* 0x000000050200780c */ /* 0x004fda0003f05270 */
[----:B------:R-:W-:Y:S05]  /*0b70*/  @P0 BRA `(.L_x_14) ;  /* 0x0000000000580947 */ /* 0x000fea0003800000 */
[----:B-1----:R-:W1:Y:S01]  /*0b80*/  S2UR UR7, SR_CgaCtaId ;  /* 0x00000000000779c3 */ /* 0x002e620000008800 */
        /* <DEDUP_REMOVED lines=19> */
[----:B------:R2:W1:Y:S02]  /*0cc0*/  SYNCS.EXCH.64 URZ, [UR7+0x148], UR4 ;  /* 0x0001480407ff75b2 */ /* 0x0004640008000100 */
[----:B--2---:R-:W-:Y:S01]  /*0cd0*/  NOP ;  /* 0x0000000000007918 */ /* 0x004fe20000000000 */
.L_x_14:
        /* <DEDUP_REMOVED lines=18> */
.L_x_15:
[----:B-1----:R-:W1:Y:S01]  /*0e00*/  S2UR UR5, SR_CTAID.X ;  /* 0x00000000000579c3 */ /* 0x002e620000002500 */
[----:B------:R-:W-:-:S05]  /*0e10*/  CS2R.32 R95, SR_CgaSize ;  /* 0x00000000005f7805 */ /* 0x000fca0000008a00 */
[----:B------:R-:W-:-:S05]  /*0e20*/  IMAD R95, R95, -0xa0, RZ ;  /* 0xffffff605f5f7824 */ /* 0x000fca00078e02ff */
[----:B------:R-:W-:-:S14]  /*0e30*/  R2UR UR9, R95 ;  /* 0x000000005f0972ca */ /* 0x000fdc00000e0000 */
[----:B------:R-:W2:Y:S01]  /*0e40*/  LDCU UR9, c[0x0][UR9+0x2b0] ;  /* 0x00005600090977ac */ /* 0x000ea20008000800 */
[----:B------:R-:W-:Y:S01]  /*0e50*/  NOP ;  /* 0x0000000000007918 */ /* 0x000fe20000000000 */
[----:B------:R-:W-:-:S05]  /*0e60*/  CS2R.32 R95, SR_CgaSize ;  /* 0x00000000005f7805 */ /* 0x000fca0000008a00 */
[----:B------:R-:W-:-:S05]  /*0e70*/  IMAD R95, R95, -0xa0, RZ ;  /* 0xffffff605f5f7824 */ /* 0x000fca00078e02ff */
[----:B------:R-:W-:-:S14]  /*0e80*/  R2UR UR7, R95 ;  /* 0x000000005f0772ca */ /* 0x000fdc00000e0000 */
[----:B------:R-:W3:Y:S01]  /*0e90*/  LDCU UR7, c[0x0][UR7+0x2b4] ;  /* 0x00005680070777ac */ /* 0x000ee20008000800 */
[----:B------:R-:W4:Y:S08]  /*0ea0*/  S2UR UR4, SR_CTAID.Y ;  /* 0x00000000000479c3 */ /* 0x000f300000002600 */
[----:B------:R-:W3:Y:S01]  /*0eb0*/  LDC R10, c[0x0][0xb24] ;  /* 0x0002c900ff0a7b82 */ /* 0x000ee20000000800 */
[----:B-1----:R-:W-:-:S02]  /*0ec0*/  I2FP.F32.U32 R95, UR5 ;  /* 0x00000005005f7c45 */ /* 0x002fc40008201000 */
[----:B------:R-:W-:-:S05]  /*0ed0*/  CS2R.32 R3, SR_CgaSize ;  /* 0x0000000000037805 */ /* 0x000fca0000008a00 */
[----:B------:R-:W-:-:S06]  /*0ee0*/  IMAD R3, R3, -0xa0, RZ ;  /* 0xffffff6003037824 */ /* 0x000fcc00078e02ff */
[----:B------:R-:W1:Y:S01]  /*0ef0*/  LDC R3, c[0x0][R3+0x2a0] ;  /* 0x0000a80003037b82 */ /* 0x000e620000000800 */
[----:B------:R-:W-:Y:S01]  /*0f00*/  MOV R15, UR5 ;  /* 0x00000005000f7c02 */ /* 0x000fe20008000f00 */
[----:B--2---:R-:W-:Y:S01]  /*0f10*/  FMUL R95, R95, UR9 ;  /* 0x000000095f5f7c20 */ /* 0x004fe20008400000 */
[----:B----4-:R-:W-:Y:S02]  /*0f20*/  I2FP.F32.U32 R94, UR4 ;  /* 0x00000004005e7c45 */ /* 0x010fe40008201000 */
[----:B------:R-:W-:-:S05]  /*0f30*/  CS2R.32 R2, SR_CgaSize ;  /* 0x0000000000027805 */ /* 0x000fca0000008a00 */
[----:B------:R-:W-:-:S06]  /*0f40*/  IMAD R2, R2, -0xa0, RZ ;  /* 0xffffff6002027824 */ /* 0x000fcc00078e02ff */
[----:B------:R-:W2:Y:S01]  /*0f50*/  LDC R2, c[0x0][R2+0x2a4] ;  /* 0x0000a90002027b82 */ /* 0x000ea20000000800 */
[----:B------:R-:W-:Y:S01]  /*0f60*/  MOV R14, UR4 ;  /* 0x00000004000e7c02 */ /* 0x000fe20008000f00 */
[----:B------:R-:W4:Y:S01]  /*0f70*/  F2I.U32.TRUNC.NTZ R95, R95 ;  /* 0x0000005f005f7305 */ /* 0x000f22000020f000 */
[----:B---3--:R-:W-:-:S05]  /*0f80*/  FMUL R94, R94, UR7 ;  /* 0x000000075e5e7c20 */ /* 0x008fca0008400000 */
[----:B------:R-:W-:Y:S01]  /*0f90*/  BAR.SYNC.DEFER_BLOCKING 0x0 ;  /* 0x0000000000007b1d */ /* 0x000fe20000010000 */
[----:B------:R-:W-:-:S05]  /*0fa0*/  ISETP.GE.AND P0, PT, R10, 0x1, PT ;  /* 0x000000010a00780c */ /* 0x000fca0003f06270 */
[----:B------:R-:W3:Y:S02]  /*0fb0*/  F2I.U32.TRUNC.NTZ R94, R94 ;  /* 0x0000005e005e7305 */ /* 0x000ee4000020f000 */
[----:B------:R-:W2:Y:S01]  /*0fc0*/  S2UR UR36, SR_CTAID.Z ;  /* 0x00000000002479c3 */ /* 0x000ea20000002700 */
[----:B----4-:R-:W-:-:S05]  /*0fd0*/  IADD3 R95, PT, PT, -R95, RZ, RZ ;  /* 0x000000ff5f5f7210 */ /* 0x010fca0007ffe1ff */
[----:B-1----:R-:W-:Y:S01]  /*0fe0*/  IMAD R95, R3, R95, UR5 ;  /* 0x00000005035f7e24 */ /* 0x002fe2000f8e025f */
[----:B---3--:R-:W-:-:S05]  /*0ff0*/  IADD3 R94, PT, PT, -R94, RZ, RZ ;  /* 0x000000ff5e5e7210 */ /* 0x008fca0007ffe1ff */
[----:B--2---:R-:W-:Y:S01]  /*1000*/  IMAD R94, R2, R94, UR4 ;  /* 0x00000004025e7e24 */ /* 0x004fe2000f8e025e */
[----:B------:R-:W-:Y:S06]  /*1010*/  @!P0 BRA `(.L_x_16) ;  /* 0x0000000000b88947 */ /* 0x000fec0003800000 */
[----:B------:R-:W1:Y:S01]  /*1020*/  LDC.64 R4, c[0x0][0xb18] ;  /* 0x0002c600ff047b82 */ /* 0x000e620000000a00 */
[----:B------:R-:W-:-:S07]  /*1030*/  ISETP.NE.AND P0, PT, R10, 0x1, PT ;  /* 0x000000010a00780c */ /* 0x000fce0003f05270 */
[----:B------:R-:W2:Y:S08]  /*1040*/  LDC R9, c[0x0][0xb0c] ;  /* 0x0002c300ff097b82 */ /* 0x000eb00000000800 */
[----:B------:R-:W3:Y:S08]  /*1050*/  LDC R12, c[0x0][0x370] ;  /* 0x0000dc00ff0c7b82 */ /* 0x000ef00000000800 */
[----:B------:R-:W4:Y:S01]  /*1060*/  LDC R11, c[0x0][0x374] ;  /* 0x0000dd00ff0b7b82 */ /* 0x000f220000000800 */
[----:B-1----:R-:W-:-:S07]  /*1070*/  ISETP.NE.AND P1, PT, R4, 0x1, PT ;  /* 0x000000010400780c */ /* 0x002fce0003f25270 */
[----:B------:R-:W3:Y:S01]  /*1080*/  LDC.64 R6, c[0x0][0xb10] ;  /* 0x0002c400ff067b82 */ /* 0x000ee20000000a00 */
[----:B--2---:R-:W-:-:S07]  /*1090*/  ISETP.NE.AND P2, PT, R9, 0x1, PT ;  /* 0x000000010900780c */ /* 0x004fce0003f45270 */
[----:B------:R-:W1:Y:S08]  /*10a0*/  LDC R8, c[0x0][0xb20] ;  /* 0x0002c800ff087b82 */ /* 0x000e700000000800 */
[----:B------:R-:W2:Y:S01]  /*10b0*/  LDC.64 R2, c[0x0][0xb28] ;  /* 0x0002ca00ff027b82 */ /* 0x000ea20000000a00 */
[----:B----4-:R-:W-:-:S04]  /*10c0*/  IMAD.HI.U32 R13, R11, R5, RZ ;  /* 0x000000050b0d7227 */ /* 0x010fc800078e00ff */
[----:B------:R-:W-:-:S04]  /*10d0*/  IMAD.HI.U32 R5, R14, R5, RZ ;  /* 0x000000050e057227 */ /* 0x000fc800078e00ff */
[----:B---3--:R-:W-:-:S05]  /*10e0*/  IMAD.HI.U32 R16, R12, R6, RZ ;  /* 0x000000060c107227 */ /* 0x008fca00078e00ff */
[-C--:B------:R-:W-:Y:S01]  /*10f0*/  @P2 SHF.R.U32.HI R12, RZ, R7.reuse, R16 ;  /* 0x00000007ff0c2219 */ /* 0x080fe20000011610 */
[----:B------:R-:W-:Y:S01]  /*1100*/  IMAD.HI.U32 R16, R15, R6, RZ ;  /* 0x000000060f107227 */ /* 0x000fe200078e00ff */
[-C--:B-1----:R-:W-:Y:S02]  /*1110*/  @P1 SHF.R.U32.HI R11, RZ, R8.reuse, R13 ;  /* 0x00000008ff0b1219 */ /* 0x082fe4000001160d */
[----:B------:R-:W-:Y:S02]  /*1120*/  SHF.R.U32.HI R5, RZ, R8, R5 ;  /* 0x00000008ff057219 */ /* 0x000fe40000011605 */
[----:B------:R-:W-:Y:S02]  /*1130*/  SHF.R.U32.HI R16, RZ, R7, R16 ;  /* 0x00000007ff107219 */ /* 0x000fe40000011610 */
[----:B------:R-:W-:Y:S01]  /*1140*/  SEL R5, R14, R5, !P1 ;  /* 0x000000050e057207 */ /* 0x000fe20004800000 */
[----:B--2---:R-:W-:Y:S01]  /*1150*/  IMAD.HI.U32 R13, R11, R2, RZ ;  /* 0x000000020b0d7227 */ /* 0x004fe200078e00ff */
[----:B------:R-:W-:-:S03]  /*1160*/  SEL R16, R15, R16, !P2 ;  /* 0x000000100f107207 */ /* 0x000fc60005000000 */
[----:B------:R-:W-:Y:S01]  /*1170*/  IMAD.HI.U32 R6, R12, R2, RZ ;  /* 0x000000020c067227 */ /* 0x000fe200078e00ff */
[----:B------:R-:W-:-:S04]  /*1180*/  @P0 SHF.R.U32.HI R11, RZ, R3, R13 ;  /* 0x00000003ff0b0219 */ /* 0x000fc8000001160d */
[----:B------:R-:W-:Y:S01]  /*1190*/  @P0 SHF.R.U32.HI R12, RZ, R3, R6 ;  /* 0x00000003ff0c0219 */ /* 0x000fe20000011606 */
[----:B------:R-:W-:-:S04]  /*11a0*/  IMAD R11, R11, R10, RZ ;  /* 0x0000000a0b0b7224 */ /* 0x000fc800078e02ff */
[----:B------:R-:W-:Y:S01]  /*11b0*/  IMAD R6, R12, R10, RZ ;  /* 0x0000000a0c067224 */ /* 0x000fe200078e02ff */
[----:B------:R-:W-:-:S04]  /*11c0*/  ISETP.GE.AND P1, PT, R5, R11, PT ;  /* 0x0000000b0500720c */ /* 0x000fc80003f26270 */
[----:B------:R-:W-:Y:S01]  /*11d0*/  ISETP.GE.OR P1, PT, R16, R6, P1 ;  /* 0x000000061000720c */ /* 0x000fe20000f26670 */
[----:B------:R-:W-:-:S05]  /*11e0*/  IMAD.HI.U32 R6, R5, R2, RZ ;  /* 0x0000000205067227 */ /* 0x000fca00078e00ff */
[----:B------:R-:W-:-:S04]  /*11f0*/  SHF.R.U32.HI R6, RZ, R3, R6 ;  /* 0x00000003ff067219 */ /* 0x000fc80000011606 */
[----:B------:R-:W-:-:S03]  /*1200*/  SEL R6, R5, R6, !P0 ;  /* 0x0000000605067207 */ /* 0x000fc60004000000 */
[----:B------:R-:W-:Y:S01]  /*1210*/  @!P1 IMAD.HI.U32 R7, R16, R2, RZ ;  /* 0x0000000210079227 */ /* 0x000fe200078e00ff */
[----:B------:R-:W-:-:S04]  /*1220*/  IADD3 R2, PT, PT, -R6, RZ, RZ ;  /* 0x000000ff06027210 */ /* 0x000fc80007ffe1ff */
[----:B------:R-:W-:Y:S01]  /*1230*/  @!P1 SHF.R.U32.HI R3, RZ, R3, R7 ;  /* 0x00000003ff039219 */ /* 0x000fe20000011607 */
[----:B------:R-:W-:Y:S01]  /*1240*/  IMAD R2, R10, R2, R5 ;  /* 0x000000020a027224 */ /* 0x000fe200078e0205 */
[----:B------:R-:W-:Y:S02]  /*1250*/  IADD3 R7, PT, PT, -R5, RZ, RZ ;  /* 0x000000ff05077210 */ /* 0x000fe40007ffe1ff */
[----:B------:R-:W-:-:S03]  /*1260*/  @!P1 SEL R3, R16, R3, !P0 ;  /* 0x0000000310039207 */ /* 0x000fc60004000000 */
[----:B------:R-:W-:Y:S02]  /*1270*/  IMAD R7, R4, R7, R14 ;  /* 0x0000000704077224 */ /* 0x000fe400078e020e */
[--C-:B------:R-:W-:Y:S02]  /*1280*/  @!P1 IMAD.IADD R6, R6, 0x1, -R3.reuse ;  /* 0x0000000106069824 */ /* 0x100fe400078e0a03 */
[----:B------:R-:W-:Y:S01]  /*1290*/  @!P1 IMAD R3, R2, R12, R3 ;  /* 0x0000000c02039224 */ /* 0x000fe200078e0203 */
[----:B------:R-:W-:Y:S01]  /*12a0*/  IADD3 R2, PT, PT, -R16, RZ, RZ ;  /* 0x000000ff10027210 */ /* 0x000fe20007ffe1ff */
[----:B------:R-:W-:Y:S02]  /*12b0*/  @!P1 IMAD R5, R6, R10, R16 ;  /* 0x0000000a06059224 */ /* 0x000fe400078e0210 */
[----:B------:R-:W-:Y:S02]  /*12c0*/  @!P1 IMAD.MOV.U32 R16, RZ, RZ, R3 ;  /* 0x000000ffff109224 */ /* 0x000fe400078e0003 */
[----:B------:R-:W-:-:S02]  /*12d0*/  IMAD R2, R9, R2, R15 ;  /* 0x0000000209027224 */ /* 0x000fc400078e020f */
[----:B------:R-:W-:Y:S02]  /*12e0*/  IMAD R14, R5, R4, R7 ;  /* 0x00000004050e7224 */ /* 0x000fe400078e0207 */
[----:B------:R-:W-:Y:S02]  /*12f0*/  IMAD R15, R16, R9, R2 ;  /* 0x00000009100f7224 */ /* 0x000fe400078e0202 */
.L_x_16:
[----:B------:R-:W1:Y:S01]  /*1300*/  LDCU UR4, c[0x0][0xb30] ;  /* 0x00016600ff0477ac */ /* 0x000e620008000800 */
[----:B------:R-:W2:Y:S08]  /*1310*/  S2UR UR37, SR_CgaCtaId ;  /* 0x00000000002579c3 */ /* 0x000eb00000008800 */
[----:B------:R-:W3:Y:S01]  /*1320*/  LDC R40, c[0x0][0xb24] ;  /* 0x0002c900ff287b82 */ /* 0x000ee20000000800 */
[----:B-1----:R-:W-:-:S09]  /*1330*/  UISETP.NE.AND UP1, UPT, UR4, 0x1, UPT ;  /* 0x000000010400788c */ /* 0x002fd2000bf25270 */
[----:B--2---:R-:W-:Y:S05]  /*1340*/  BRA.U UP1, `(.L_x_17) ;  /* 0x0000000101407547 */ /* 0x004fea000b800000 */
[----:B------:R-:W1:Y:S08]  /*1350*/  LDC.64 R4, c[0x0][0xb10] ;  /* 0x0002c400ff047b82 */ /* 0x000e700000000a00 */
[----:B------:R-:W2:Y:S08]  /*1360*/  LDC.64 R2, c[0x0][0xb18] ;  /* 0x0002c600ff027b82 */ /* 0x000eb00000000a00 */
[----:B------:R-:W4:Y:S08]  /*1370*/  LDC R6, c[0x0][0xb20] ;  /* 0x0002c800ff067b82 */ /* 0x000f300000000800 */
[----:B------:R-:W3:Y:S01]  /*1380*/  LDC R7, c[0x0][0xb0c] ;  /* 0x0002c300ff077b82 */ /* 0x000ee20000000800 */
[----:B-1----:R-:W-:-:S05]  /*1390*/  IMAD.HI.U32 R4, R15, R4, RZ ;  /* 0x000000040f047227 */ /* 0x002fca00078e00ff */
[----:B------:R-:W-:Y:S01]  /*13a0*/  SHF.R.U32.HI R4, RZ, R5, R4 ;  /* 0x00000005ff047219 */ /* 0x000fe20000011604 */
[----:B--2---:R-:W-:Y:S01]  /*13b0*/  IMAD.HI.U32 R3, R14, R3, RZ ;  /* 0x000000030e037227 */ /* 0x004fe200078e00ff */
[----:B------:R-:W-:-:S04]  /*13c0*/  ISETP.NE.AND P0, PT, R2, 0x1, PT ;  /* 0x000000010200780c */ /* 0x000fc80003f05270 */
[----:B----4-:R-:W-:-:S04]  /*13d0*/  SHF.R.U32.HI R3, RZ, R6, R3 ;  /* 0x00000006ff037219 */ /* 0x010fc80000011603 */
[----:B------:R-:W-:Y:S02]  /*13e0*/  SEL R3, R14, R3, !P0 ;  /* 0x000000030e037207 */ /* 0x000fe40004000000 */
[----:B---3--:R-:W-:-:S04]  /*13f0*/  ISETP.NE.AND P1, PT, R7, 0x1, PT ;  /* 0x000000010700780c */ /* 0x008fc80003f25270 */
[----:B------:R-:W-:-:S05]  /*1400*/  SEL R4, R15, R4, !P1 ;  /* 0x000000040f047207 */ /* 0x000fca0004800000 */
[----:B------:R-:W-:Y:S02]  /*1410*/  IMAD.IADD R5, R3, 0x1, -R4 ;  /* 0x0000000103057824 */ /* 0x000fe400078e0a04 */
[----:B------:R-:W-:Y:S02]  /*1420*/  IMAD.IADD R3, R4, 0x1, -R3 ;  /* 0x0000000104037824 */ /* 0x000fe400078e0a03 */
[----:B------:R-:W-:Y:S02]  /*1430*/  IMAD R15, R5, R7, R15 ;  /* 0x00000007050f7224 */ /* 0x000fe400078e020f */
[----:B------:R-:W-:-:S07]  /*1440*/  IMAD R14, R3, R2, R14 ;  /* 0x00000002030e7224 */ /* 0x000fce00078e020e */
.L_x_17:
[----:B------:R-:W-:Y:S01]  /*1450*/  BAR.SYNC.DEFER_BLOCKING 0x0 ;  /* 0x0000000000007b1d */ /* 0x000fe20000010000 */
[----:B------:R-:W-:Y:S01]  /*1460*/  UISETP.NE.AND UP1, UPT, UR8, 0x2, UPT ;  /* 0x000000020800788c */ /* 0x000fe2000bf25270 */
[----:B------:R-:W-:Y:S02]  /*1470*/  ISETP.NE.OR P5, PT, R0, 0x2, !P5 ;  /* 0x000000020000780c */ /* 0x000fe40006fa5670 */
[----:B------:R-:W-:-:S06]  /*1480*/  LOP3.LUT R2, R108, 0x1f, RZ, 0xc0, !PT ;  /* 0x0000001f6c027812 */ /* 0x000fcc00078ec0ff */
[----:B------:R-:W-:Y:S05]  /*1490*/  BRA.U UP1, `(.L_x_18) ;  /* 0x0000001501347547 */ /* 0x000fea000b800000 */
[----:B------:R-:W1:Y:S01]  /*14a0*/  LDCU UR13, c[0x0][0x38c] ;  /* 0x00007180ff0d77ac */ /* 0x000e620008000800 */
[----:B------:R-:W2:Y:S01]  /*14b0*/  LDC R8, c[0x0][0x370] ;  /* 0x0000dc00ff087b82 */ /* 0x000ea20000000800 */
[----:B------:R-:W-:Y:S01]  /*14c0*/  PLOP3.LUT P1, PT, PT, PT, UP2, 0x80, 0x8 ;  /* 0x000000000008781c */ /* 0x000fe20003f2f028 */
[----:B------:R-:W-:Y:S01]  /*14d0*/  IMAD.MOV.U32 R17, RZ, RZ, 0x1 ;  /* 0x00000001ff117424 */ /* 0x000fe200078e00ff */
[----:B------:R-:W-:Y:S01]  /*14e0*/  ISETP.EQ.OR P4, PT, R2, RZ, P5 ;  /* 0x000000ff0200720c */ /* 0x000fe20002f82670 */
[----:B------:R-:W-:Y:S01]  /*14f0*/  IMAD.MOV.U32 R16, RZ, RZ, RZ ;  /* 0x000000ffff107224 */ /* 0x000fe200078e00ff */
[----:B------:R-:W-:Y:S02]  /*1500*/  PLOP3.LUT P1, PT, P1, PT, PT, 0x8, 0x80 ;  /* 0x000000000080781c */ /* 0x000fe40000f2e170 */
[----:B------:R-:W-:Y:S01]  /*1510*/  CS2R R12, SRZ ;  /* 0x00000000000c7805 */ /* 0x000fe2000001ff00 */
[----:B------:R-:W-:Y:S01]  /*1520*/  IMAD.MOV.U32 R11, RZ, RZ, 0x1 ;  /* 0x00000001ff0b7424 */ /* 0x000fe200078e00ff */
[----:B------:R-:W4:Y:S01]  /*1530*/  LDC R0, c[0x0][0x374] ;  /* 0x0000dd00ff007b82 */ /* 0x000f220000000800 */
[----:B------:R-:W2:Y:S01]  /*1540*/  LDCU.64 UR22, c[0x0][0x348] ;  /* 0x00006900ff1677ac */ /* 0x000ea20008000a00 */
[----:B------:R-:W-:Y:S01]  /*1550*/  UMOV UR6, URZ ;  /* 0x000000ff00067c82 */ /* 0x000fe20008000000 */
[----:B-1----:R-:W-:-:S04]  /*1560*/  UIADD3 UR5, UPT, UPT, UR13, 0x3f, URZ ;  /* 0x0000003f0d057890 */ /* 0x002fc8000fffe0ff */
[----:B------:R-:W-:-:S04]  /*1570*/  USHF.R.S32.HI UR4, URZ, 0x1f, UR5 ;  /* 0x0000001fff047899 */ /* 0x000fc80008011405 */
[----:B------:R-:W-:-:S04]  /*1580*/  ULEA.HI UR4, UR4, UR5, URZ, 0x6 ;  /* 0x0000000504047291 */ /* 0x000fc8000f8f30ff */
[----:B------:R-:W-:Y:S02]  /*1590*/  USHF.R.S32.HI UR15, URZ, 0x6, UR4 ;  /* 0x00000006ff0f7899 */ /* 0x000fe40008011404 */
[----:B------:R-:W-:Y:S02]  /*15a0*/  UIADD3 UR4, UPT, UPT, UR13, -0x1, URZ ;  /* 0xffffffff0d047890 */ /* 0x000fe4000fffe0ff */
[----:B------:R-:W-:Y:S02]  /*15b0*/  UISETP.LT.U32.AND UP0, UPT, UR15, 0xa, UPT ;  /* 0x0000000a0f00788c */ /* 0x000fe4000bf01070 */
[----:B------:R-:W-:Y:S02]  /*15c0*/  UISETP.GE.U32.AND UP1, UPT, UR4, -0x7f, UPT ;  /* 0xffffff810400788c */ /* 0x000fe4000bf26070 */
[----:B------:R-:W-:Y:S02]  /*15d0*/  USEL UR14, UR15, 0xa, UP0 ;  /* 0x0000000a0f0e7887 */ /* 0x000fe40008000000 */
[----:B------:R-:W-:-:S02]  /*15e0*/  UIADD3 UR13, UPT, UPT, UR13, 0x7e, URZ ;  /* 0x0000007e0d0d7890 */ /* 0x000fc4000fffe0ff */
[----:B------:R-:W-:Y:S02]  /*15f0*/  UIADD3 UR5, UPT, UPT, UR14, -0x1, URZ ;  /* 0xffffffff0e057890 */ /* 0x000fe4000fffe0ff */
[----:B------:R-:W-:-:S03]  /*1600*/  UIADD3 UR7, UPT, UPT, UR15, -UR14, URZ ;  /* 0x8000000e0f077290 */ /* 0x000fc6000fffe0ff */
[----:B------:R-:W-:-:S04]  /*1610*/  @UP1 UIADD3 UR5, UPT, UPT, UR14, URZ, URZ ;  /* 0x000000ff0e051290 */ /* 0x000fc8000fffe0ff */
[----:B--2---:R-:W-:-:S12]  /*1620*/  UIADD3 UR5, UPT, UPT, UR5, 0x1, URZ ;  /* 0x0000000105057890 */ /* 0x004fd8000fffe0ff */
.L_x_36:
[----:B------:R-:W-:Y:S01]  /*1630*/  UISETP.NE.AND UP0, UPT, UR37, URZ, UPT ;  /* 0x000000ff2500728c */ /* 0x000fe2000bf05270 */
[----:B------:R-:W1:Y:S08]  /*1640*/  S2UR UR37, SR_CgaCtaId ;  /* 0x00000000002579c3 */ /* 0x000e700000008800 */
[----:B------:R-:W-:Y:S05]  /*1650*/  BRA.U UP0, `(.L_x_19) ;  /* 0x0000000100347547 */ /* 0x000fea000b800000 */
[----:B------:R-:W2:Y:S01]  /*1660*/  S2R R2, SR_CgaCtaId ;  /* 0x0000000000027919 */ /* 0x000ea20000008800 */
[----:B------:R-:W-:-:S04]  /*1670*/  MOV R3, 0x400 ;  /* 0x0000040000037802 */ /* 0x000fc80000000f00 */
[----:B--2---:R-:W-:Y:S02]  /*1680*/  LEA R2, R2, R3, 0x18 ;  /* 0x0000000302027211 */ /* 0x004fe400078ec0ff */
[----:B------:R-:W-:-:S03]  /*1690*/  SHF.L.U32 R3, R11, 0x1f, RZ ;  /* 0x0000001f0b037819 */ /* 0x000fc600000006ff */
[----:B------:R-:W-:-:S04]  /*16a0*/  IMAD R2, R12, 0x8, R2 ;  /* 0x000000080c027824 */ /* 0x000fc800078e0202 */
[----:B------:R-:W2:Y:S02]  /*16b0*/  SYNCS.PHASECHK.TRANS64.TRYWAIT P0, [R2+URZ+0x160], R3 ;  /* 0x00016003020075a7 */ /* 0x000ea400080011ff */
[----:B--2---:R-:W-:Y:S05]  /*16c0*/  @!P0 BRA `(.L_x_20) ;  /* 0x0000007c00248947 */ /* 0x004fea0003800000 */
.L_x_132:
[----:B------:R-:W-:Y:S01]  /*16d0*/  VIADD R12, R12, 0x1 ;  /* 0x000000010c0c7836 */ /* 0x000fe20000000000 */
[----:B------:R2:W-:Y:S04]  /*16e0*/  SYNCS.ARRIVE.TRANS64.A1T0 RZ, [R2+URZ+0x150], RZ ;  /* 0x000150ff02ff79a7 */ /* 0x0005e800081000ff */
[----:B------:R-:W-:-:S04]  /*16f0*/  ISETP.NE.AND P0, PT, R12, 0x2, PT ;  /* 0x000000020c00780c */ /* 0x000fc80003f05270 */
[----:B------:R-:W-:Y:S02]  /*1700*/  SEL R12, R12, RZ, P0 ;  /* 0x000000ff0c0c7207 */ /* 0x000fe40000000000 */
[----:B--2---:R-:W-:-:S04]  /*1710*/  SEL R2, RZ, 0x1, P0 ;  /* 0x00000001ff027807 */ /* 0x004fc80000000000 */
[----:B------:R-:W-:-:S07]  /*1720*/  LOP3.LUT R11, R11, R2, RZ, 0x3c, !PT ;  /* 0x000000020b0b7212 */ /* 0x000fce00078e3cff */
.L_x_19:
[----:B------:R-:W-:Y:S01]  /*1730*/  UMOV UR4, 0x400 ;  /* 0x0000040000047882 */ /* 0x000fe20000000000 */
[----:B------:R-:W-:Y:S01]  /*1740*/  SHF.L.U32 R2, R17, 0x1f, RZ ;  /* 0x0000001f11027819 */ /* 0x000fe200000006ff */
[----:B-1----:R-:W-:Y:S01]  /*1750*/  ULEA UR4, UR37, UR4, 0x18 ;  /* 0x0000000425047291 */ /* 0x002fe2000f8ec0ff */
[----:B------:R-:W-:Y:S01]  /*1760*/  R2UR UR35, R15 ;  /* 0x000000000f2372ca */ /* 0x000fe200000e0000 */
[----:B------:R-:W-:Y:S01]  /*1770*/  UISETP.GE.U32.AND UP0, UPT, UR13, 0x7f, UPT ;  /* 0x0000007f0d00788c */ /* 0x000fe2000bf06070 */
[----:B------:R-:W-:Y:S01]  /*1780*/  R2UR UR11, R14 ;  /* 0x000000000e0b72ca */ /* 0x000fe200000e0000 */
[----:B------:R-:W-:Y:S01]  /*1790*/  ULEA UR8, UR6, UR4, 0x3 ;  /* 0x0000000406087291 */ /* 0x000fe2000f8e18ff */
[----:B------:R-:W-:-:S08]  /*17a0*/  UMOV UR24, URZ ;  /* 0x000000ff00187c82 */ /* 0x000fd00008000000 */
[----:B------:R1:W2:Y:S01]  /*17b0*/  SYNCS.PHASECHK.TRANS64.TRYWAIT P0, [UR8+0x50], R2 ;  /* 0x00005002ff0075a7 */ /* 0x0002a20008001108 */
[----:B------:R-:W-:Y:S02]  /*17c0*/  USHF.L.U32 UR35, UR35, 0x6, URZ ;  /* 0x0000000623237899 */ /* 0x000fe400080006ff */
[----:B------:R-:W-:Y:S01]  /*17d0*/  USHF.L.U32 UR11, UR11, 0x8, URZ ;  /* 0x000000080b0b7899 */ /* 0x000fe200080006ff */
[----:B------:R-:W-:Y:S11]  /*17e0*/  BRA.U !UP0, `(.L_x_21) ;  /* 0x0000000108a87547 */ /* 0x000ff6000b800000 */
[----:B------:R-:W-:Y:S01]  /*17f0*/  UMOV UR16, URZ ;  /* 0x000000ff00107c82 */ /* 0x000fe20008000000 */
[----:B------:R-:W-:-:S05]  /*1800*/  UMOV UR17, UR6 ;  /* 0x0000000600117c82 */ /* 0x000fca0008000000 */
.L_x_26:
[----:B-1----:R-:W-:Y:S01]  /*1810*/  ULEA UR33, UR17, UR4, 0x3 ;  /* 0x0000000411217291 */ /* 0x002fe2000f8e18ff */
[----:B--2---:R-:W-:Y:S01]  /*1820*/  @!P5 MOV R3, 0x5000 ;  /* 0x000050000003d802 */ /* 0x004fe20000000f00 */
[----:B--2---:R-:W-:Y:S10]  /*1830*/  @P0 BRA `(.L_x_22) ;  /* 0x00000000000c0947 */ /* 0x004ff40003800000 */
[----:B------:R-:W-:-:S04]  /*1840*/  SHF.L.U32 R4, R17, 0x1f, RZ ;  /* 0x0000001f11047819 */ /* 0x000fc800000006ff */
[----:B------:R-:W2:Y:S02]  /*1850*/  SYNCS.PHASECHK.TRANS64.TRYWAIT P0, [UR33+0x50], R4 ;  /* 0x00005004ff0075a7 */ /* 0x000ea40008001121 */
[----:B--2---:R-:W-:Y:S05]  /*1860*/  @!P0 BRA `(.L_x_23) ;  /* 0x0000007800d08947 */ /* 0x004fea0003800000 */
.L_x_22:
[----:B------:R2:W-:Y:S01]  /*1870*/  @!P5 SYNCS.ARRIVE.TRANS64 RZ, [UR33], R3 ;  /* 0x00000003ffffd9a7 */ /* 0x0005e20008000021 */
[----:B------:R-:W-:Y:S04]  /*1880*/  BSSY.RECONVERGENT B0, `(.L_x_24) ;  /* 0x0000003000007945 */ /* 0x000fe80003800200 */
[----:B------:R-:W-:Y:S05]  /*1890*/  @P4 BRA `(.L_x_25) ;  /* 0x0000000000044947 */ /* 0x000fea0003800000 */
[----:B------:R-:W-:Y:S05]  /*18a0*/  BPT.TRAP 0x1 ;  /* 0x000000040000795c */ /* 0x000fea0000300000 */
.L_x_25:
[----:B------:R-:W-:Y:S05]  /*18b0*/  BSYNC.RECONVERGENT B0 ;  /* 0x0000000000007941 */ /* 0x000fea0003800200 */
.L_x_24:
[----:B------:R-:W-:Y:S02]  /*18c0*/  UIADD3 UR6, UPT, UPT, UR17, 0x1, URZ ;  /* 0x0000000111067890 */ /* 0x000fe4000fffe0ff */
[----:B------:R-:W-:Y:S02]  /*18d0*/  ULEA UR32, UR17, UR4, 0xc ;  /* 0x0000000411207291 */ /* 0x000fe4000f8e60ff */
[----:B------:R-:W-:Y:S02]  /*18e0*/  UISETP.NE.AND UP0, UPT, UR6, 0xa, UPT ;  /* 0x0000000a0600788c */ /* 0x000fe4000bf05270 */
[----:B------:R-:W-:Y:S02]  /*18f0*/  UIADD3 UR26, UP1, UPT, UR22, 0x80, URZ ;  /* 0x00000080161a7890 */ /* 0x000fe4000ff3e0ff */
[----:B------:R-:W-:Y:S02]  /*1900*/  USEL UR9, URZ, 0x1, UP0 ;  /* 0x00000001ff097887 */ /* 0x000fe40008000000 */
[----:B------:R-:W-:-:S02]  /*1910*/  USEL UR6, UR6, URZ, UP0 ;  /* 0x000000ff06067287 */ /* 0x000fc40008000000 */
[----:B------:R-:W-:Y:S02]  /*1920*/  UIADD3 UR20, UP0, UPT, UR22, 0x180, URZ ;  /* 0x0000018016147890 */ /* 0x000fe4000ff1e0ff */
[----:B------:R-:W-:Y:S01]  /*1930*/  ULEA UR8, UR6, UR4, 0x3 ;  /* 0x0000000406087291 */ /* 0x000fe2000f8e18ff */
[----:B------:R-:W-:Y:S01]  /*1940*/  LOP3.LUT R17, R17, UR9, RZ, 0x3c, !PT ;  /* 0x0000000911117c12 */ /* 0x000fe2000f8e3cff */
[----:B------:R-:W-:Y:S02]  /*1950*/  USHF.L.U32 UR34, UR16, 0x6, URZ ;  /* 0x0000000610227899 */ /* 0x000fe400080006ff */
[----:B------:R-:W-:Y:S01]  /*1960*/  UIADD3.X UR27, UPT, UPT, URZ, UR23, URZ, UP1, !UPT ;  /* 0x00000017ff1b7290 */ /* 0x000fe20008ffe4ff */
[----:B-1----:R-:W-:Y:S01]  /*1970*/  SHF.L.U32 R2, R17, 0x1f, RZ ;  /* 0x0000001f11027819 */ /* 0x002fe200000006ff */
[----:B------:R-:W-:Y:S02]  /*1980*/  UIADD3 UR32, UPT, UPT, UR32, 0x6400, URZ ;  /* 0x0000640020207890 */ /* 0x000fe4000fffe0ff */
[----:B------:R-:W-:Y:S01]  /*1990*/  UIADD3.X UR21, UPT, UPT, URZ, UR23, URZ, UP0, !UPT ;  /* 0x00000017ff157290 */ /* 0x000fe200087fe4ff */
[----:B------:R1:W1:Y:S01]  /*19a0*/  SYNCS.PHASECHK.TRANS64.TRYWAIT P0, [UR8+0x50], R2 ;  /* 0x00005002ff0075a7 */ /* 0x0002620008001108 */
[----:B------:R-:W-:Y:S01]  /*19b0*/  ULEA UR8, UR17, UR4, 0xe ;  /* 0x0000000411087291 */ /* 0x000fe2000f8e70ff */
[----:B------:R-:W-:Y:S01]  /*19c0*/  UMOV UR18, 0x0 ;  /* 0x0000000000127882 */ /* 0x000fe20000000000 */
[----:B------:R-:W-:-:S02]  /*19d0*/  UMOV UR19, 0x10000000 ;  /* 0x1000000000137882 */ /* 0x000fc40000000000 */
[----:B------:R-:W-:Y:S01]  /*19e0*/  UIADD3 UR8, UPT, UPT, UR8, 0x10400, URZ ;  /* 0x0001040008087890 */ /* 0x000fe2000fffe0ff */
[----:B------:R1:W-:Y:S01]  /*19f0*/  UTMALDG.3D [UR32], [UR26], desc[UR18] ;  /* 0x000012201a0075b4 */ /* 0x0003e20008011000 */
[----:B------:R-:W-:Y:S01]  /*1a00*/  UMOV UR12, UR36 ;  /* 0x00000024000c7c82 */ /* 0x000fe20008000000 */
[----:B------:R-:W-:Y:S01]  /*1a10*/  UMOV UR9, UR33 ;  /* 0x0000002100097c82 */ /* 0x000fe20008000000 */
[----:B------:R-:W-:Y:S01]  /*1a20*/  UMOV UR10, UR34 ;  /* 0x00000022000a7c82 */ /* 0x000fe20008000000 */
[----:B------:R-:W-:Y:S01]  /*1a30*/  UIADD3 UR16, UPT, UPT, UR16, 0x1, URZ ;  /* 0x0000000110107890 */ /* 0x000fe2000fffe0ff */
[----:B------:R-:W-:Y:S01]  /*1a40*/  UMOV UR24, UR5 ;  /* 0x0000000500187c82 */ /* 0x000fe20008000000 */
[----:B------:R-:W-:Y:S02]  /*1a50*/  UMOV UR17, UR6 ;  /* 0x0000000600117c82 */ /* 0x000fe40008000000 */
[----:B------:R1:W-:Y:S01]  /*1a60*/  UTMALDG.3D [UR8], [UR20], desc[UR18] ;  /* 0x00001208140075b4 */ /* 0x0003e20008011000 */
[----:B------:R-:W-:-:S09]  /*1a70*/  UISETP.NE.AND UP0, UPT, UR16, UR5, UPT ;  /* 0x000000051000728c */ /* 0x000fd2000bf05270 */
[----:B------:R-:W-:Y:S05]  /*1a80*/  BRA.U UP0, `(.L_x_26) ;  /* 0xfffffffd00607547 */ /* 0x000fea000b83ffff */
.L_x_21:
[----:B-1----:R-:W-:Y:S01]  /*1a90*/  ULEA UR8, UR6, UR4, 0x3 ;  /* 0x0000000406087291 */ /* 0x002fe2000f8e18ff */
[----:B------:R-:W-:Y:S01]  /*1aa0*/  SHF.L.U32 R2, R17, 0x1f, RZ ;  /* 0x0000001f11027819 */ /* 0x000fe200000006ff */
[----:B------:R-:W-:Y:S01]  /*1ab0*/  @!P1 SYNCS.ARRIVE.TRANS64.A1T0 RZ, [UR4+0xe8], RZ ;  /* 0x0000e8ffffff99a7 */ /* 0x000fe20008100004 */
[----:B------:R-:W-:-:S06]  /*1ac0*/  UISETP.GT.AND UP0, UPT, UR15, UR14, UPT ;  /* 0x0000000e0f00728c */ /* 0x000fcc000bf04270 */
[----:B--2---:R1:W2:Y:S03]  /*1ad0*/  SYNCS.PHASECHK.TRANS64.TRYWAIT P0, [UR8+0x50], R2 ;  /* 0x00005002ff0075a7 */ /* 0x0042a60008001108 */
[----:B------:R-:W-:Y:S05]  /*1ae0*/  BRA.U !UP0, `(.L_x_27) ;  /* 0x0000000108ac7547 */ /* 0x000fea000b800000 */
[----:B------:R-:W-:Y:S01]  /*1af0*/  UIADD3 UR21, UPT, UPT, UR7, UR24, URZ ;  /* 0x0000001807157290 */ /* 0x000fe2000fffe0ff */
[----:B------:R-:W-:-:S11]  /*1b00*/  UMOV UR25, UR6 ;  /* 0x0000000600197c82 */ /* 0x000fd60008000000 */
.L_x_32:
[----:B-1----:R-:W-:Y:S01]  /*1b10*/  ULEA UR17, UR25, UR4, 0x3 ;  /* 0x0000000419117291 */ /* 0x002fe2000f8e18ff */
[----:B--2---:R-:W-:Y:S01]  /*1b20*/  @!P5 MOV R3, 0x5000 ;  /* 0x000050000003d802 */ /* 0x004fe20000000f00 */
[----:B--2---:R-:W-:Y:S10]  /*1b30*/  @P0 BRA `(.L_x_28) ;  /* 0x00000000000c0947 */ /* 0x004ff40003800000 */
[----:B------:R-:W-:-:S04]  /*1b40*/  SHF.L.U32 R4, R17, 0x1f, RZ ;  /* 0x0000001f11047819 */ /* 0x000fc800000006ff */
[----:B------:R-:W2:Y:S02]  /*1b50*/  SYNCS.PHASECHK.TRANS64.TRYWAIT P0, [UR17+0x50], R4 ;  /* 0x00005004ff0075a7 */ /* 0x000ea40008001111 */
[----:B--2---:R-:W-:Y:S05]  /*1b60*/  @!P0 BRA `(.L_x_29) ;  /* 0x0000007800288947 */ /* 0x004fea0003800000 */
.L_x_28:
[----:B------:R2:W-:Y:S01]  /*1b70*/  @!P5 SYNCS.ARRIVE.TRANS64 RZ, [UR17], R3 ;  /* 0x00000003ffffd9a7 */ /* 0x0005e20008000011 */
[----:B------:R-:W-:Y:S04]  /*1b80*/  BSSY.RECONVERGENT B0, `(.L_x_30) ;  /* 0x0000003000007945 */ /* 0x000fe80003800200 */
[----:B------:R-:W-:Y:S05]  /*1b90*/  @P4 BRA `(.L_x_31) ;  /* 0x0000000000044947 */ /* 0x000fea0003800000 */
[----:B------:R-:W-:Y:S05]  /*1ba0*/  BPT.TRAP 0x1 ;  /* 0x000000040000795c */ /* 0x000fea0000300000 */
.L_x_31:
[----:B------:R-:W-:Y:S05]  /*1bb0*/  BSYNC.RECONVERGENT B0 ;  /* 0x0000000000007941 */ /* 0x000fea0003800200 */
.L_x_30:
        /* <DEDUP_REMOVED lines=10> */
[----:B------:R-:W-:Y:S01]  /*1c60*/  UIADD3 UR16, UPT, UPT, UR16, 0x6400, URZ ;  /* 0x0000640010107890 */ /* 0x000fe2000fffe0ff */
[----:B-1----:R-:W-:Y:S01]  /*1c70*/  SHF.L.U32 R2, R17, 0x1f, RZ ;  /* 0x0000001f11027819 */ /* 0x002fe200000006ff */
[----:B------:R-:W-:Y:S02]  /*1c80*/  UIADD3.X UR31, UPT, UPT, URZ, UR23, URZ, UP1, !UPT ;  /* 0x00000017ff1f7290 */ /* 0x000fe40008ffe4ff */
[----:B------:R-:W-:Y:S01]  /*1c90*/  UIADD3.X UR29, UPT, UPT, URZ, UR23, URZ, UP0, !UPT ;  /* 0x00000017ff1d7290 */ /* 0x000fe200087fe4ff */
[----:B------:R1:W1:Y:S01]  /*1ca0*/  SYNCS.PHASECHK.TRANS64.TRYWAIT P0, [UR8+0x50], R2 ;  /* 0x00005002ff0075a7 */ /* 0x0002620008001108 */
[----:B------:R-:W-:Y:S01]  /*1cb0*/  ULEA UR8, UR25, UR4, 0xe ;  /* 0x0000000419087291 */ /* 0x000fe2000f8e70ff */
[----:B------:R-:W-:Y:S01]  /*1cc0*/  UMOV UR26, 0x0 ;  /* 0x00000000001a7882 */ /* 0x000fe20000000000 */
[----:B------:R-:W-:-:S02]  /*1cd0*/  UMOV UR27, 0x10000000 ;  /* 0x10000000001b7882 */ /* 0x000fc40000000000 */
[----:B------:R-:W-:Y:S01]  /*1ce0*/  UIADD3 UR8, UPT, UPT, UR8, 0x10400, URZ ;  /* 0x0001040008087890 */ /* 0x000fe2000fffe0ff */
[----:B------:R-:W-:Y:S01]  /*1cf0*/  UMOV UR19, UR35 ;  /* 0x0000002300137c82 */ /* 0x000fe20008000000 */
[----:B------:R-:W-:Y:S01]  /*1d00*/  UMOV UR20, UR36 ;  /* 0x0000002400147c82 */ /* 0x000fe20008000000 */
[----:B------:R-:W-:Y:S01]  /*1d10*/  UMOV UR12, UR36 ;  /* 0x00000024000c7c82 */ /* 0x000fe20008000000 */
[----:B------:R-:W-:Y:S01]  /*1d20*/  UMOV UR9, UR17 ;  /* 0x0000001100097c82 */ /* 0x000fe20008000000 */
[----:B------:R-:W-:Y:S01]  /*1d30*/  UMOV UR10, UR18 ;  /* 0x00000012000a7c82 */ /* 0x000fe20008000000 */
[----:B------:R1:W-:Y:S01]  /*1d40*/  UTMALDG.3D [UR16], [UR30], desc[UR26] ;  /* 0x00001a101e0075b4 */ /* 0x0003e20008011000 */
[----:B------:R-:W-:Y:S01]  /*1d50*/  UIADD3 UR24, UPT, UPT, UR24, 0x1, URZ ;  /* 0x0000000118187890 */ /* 0x000fe2000fffe0ff */
[----:B------:R-:W-:-:S03]  /*1d60*/  UMOV UR25, UR6 ;  /* 0x0000000600197c82 */ /* 0x000fc60008000000 */
[----:B------:R-:W-:Y:S01]  /*1d70*/  UISETP.NE.AND UP0, UPT, UR24, UR21, UPT ;  /* 0x000000151800728c */ /* 0x000fe2000bf05270 */
[----:B------:R1:W-:Y:S08]  /*1d80*/  UTMALDG.3D [UR8], [UR28], desc[UR26] ;  /* 0x00001a081c0075b4 */ /* 0x0003f00008011000 */
[----:B------:R-:W-:Y:S05]  /*1d90*/  BRA.U UP0, `(.L_x_32) ;  /* 0xfffffffd005c7547 */ /* 0x000fea000b83ffff */
.L_x_27:
[C---:B-1----:R-:W-:Y:S01]  /*1da0*/  LEA R2, R16.reuse, UR4, 0x3 ;  /* 0x0000000410027c11 */ /* 0x042fe2000f8e18ff */
[----:B------:R-:W-:Y:S01]  /*1db0*/  NOP ;  /* 0x0000000000007918 */ /* 0x000fe20000000000 */
[----:B--2---:R-:W-:Y:S02]  /*1dc0*/  SHF.L.U32 R3, R13, 0x1f, RZ ;  /* 0x0000001f0d037819 */ /* 0x004fe400000006ff */
[----:B------:R-:W-:Y:S02]  /*1dd0*/  LEA R4, R16, UR4, 0x4 ;  /* 0x0000000410047c11 */ /* 0x000fe4000f8e20ff */
[----:B------:R-:W1:Y:S02]  /*1de0*/  SYNCS.PHASECHK.TRANS64.TRYWAIT P0, [R2+URZ+0xf0], R3 ;  /* 0x0000f003020075a7 */ /* 0x000e6400080011ff */
[----:B-1----:R-:W-:Y:S05]  /*1df0*/  @!P0 BRA `(.L_x_33) ;  /* 0x00000074009c8947 */ /* 0x002fea0003800000 */
.L_x_135:
[----:B------:R-:W2:Y:S01]  /*1e00*/  LDS.128 R4, [R4+0x180] ;  /* 0x0001800004047984 */ /* 0x000ea20000000c00 */
[----:B---3--:R-:W-:Y:S01]  /*1e10*/  ISETP.GE.AND P0, PT, R40, 0x1, PT ;  /* 0x000000012800780c */ /* 0x008fe20003f06270 */
[----:B-1----:R-:W-:Y:S01]  /*1e20*/  VIADD R2, R2, 0x100 ;  /* 0x0000010002027836 */ /* 0x002fe20000000000 */
[----:B------:R-:W-:Y:S01]  /*1e30*/  @!PT LDS RZ, [RZ] ;  /* 0x00000000fffff984 */ /* 0x000fe20000000800 */
[----:B------:R-:W-:Y:S01]  /*1e40*/  @!PT LDS RZ, [RZ] ;  /* 0x00000000fffff984 */ /* 0x000fe20000000800 */
[----:B------:R-:W-:Y:S01]  /*1e50*/  @!PT LDS RZ, [RZ] ;  /* 0x00000000fffff984 */ /* 0x000fe20000000800 */
[----:B------:R-:W-:Y:S01]  /*1e60*/  @!PT LDS RZ, [RZ] ;  /* 0x00000000fffff984 */ /* 0x000fe20000000800 */
[----:B------:R1:W-:Y:S06]  /*1e70*/  MEMBAR.ALL.CTA ;  /* 0x0000000000007992 */ /* 0x0003ec0000008000 */
[----:B-1----:R-:W1:Y:S01]  /*1e80*/  FENCE.VIEW.ASYNC.S ;  /* 0x00000000000073c6 */ /* 0x002e620000000000 */
[----:B------:R-:W-:-:S04]  /*1e90*/  PRMT R2, RZ, 0x654, R2 ;  /* 0x00000654ff027816 */ /* 0x000fc80000000002 */
[----:B-1----:R1:W-:Y:S01]  /*1ea0*/  SYNCS.ARRIVE.TRANS64.RED.A1T0 RZ, [R2+URZ], RZ ;  /* 0x000000ff02ff79a7 */ /* 0x0023e200081004ff */
[----:B--2---:R-:W-:-:S13]  /*1eb0*/  LOP3.LUT P2, RZ, R6, 0x1, RZ, 0xc0, !PT ;  /* 0x0000000106ff7812 */ /* 0x004fda000784c0ff */
[----:B------:R-:W-:Y:S01]  /*1ec0*/  @P2 SHF.R.U32.HI R3, RZ, 0x10, R5 ;  /* 0x00000010ff032819 */ /* 0x000fe20000011605 */
[----:B------:R-:W-:Y:S01]  /*1ed0*/  VOTEU.ANY UP0, P2 ;  /* 0x0000000000ff7886 */ /* 0x000fe20001000100 */
[----:B------:R-:W-:Y:S02]  /*1ee0*/  @P2 MOV R10, R4 ;  /* 0x00000004000a2202 */ /* 0x000fe40000000f00 */
[----:B------:R-:W-:Y:S02]  /*1ef0*/  @P2 R2UR.BROADCAST UR8, R3 ;  /* 0x00000000030822ca */ /* 0x000fe400008e0000 */
[----:B------:R-:W-:-:S11]  /*1f00*/  @P2 LOP3.LUT R9, R5, 0xffff, RZ, 0xc0, !PT ;  /* 0x0000ffff05092812 */ /* 0x000fd600078ec0ff */
[----:B------:R-:W-:Y:S01]  /*1f10*/  @UP0 UMOV UR36, UR8 ;  /* 0x0000000800240c82 */ /* 0x000fe20008000000 */
[----:B-1----:R-:W-:Y:S05]  /*1f20*/  @!P0 BRA `(.L_x_34) ;  /* 0x0000000000b88947 */ /* 0x002fea0003800000 */
[----:B------:R-:W4:Y:S01]  /*1f30*/  LDC.64 R4, c[0x0][0xb18] ;  /* 0x0002c600ff047b82 */ /* 0x000f220000000a00 */
[----:B------:R-:W-:-:S07]  /*1f40*/  ISETP.NE.AND P3, PT, R40, 0x1, PT ;  /* 0x000000012800780c */ /* 0x000fce0003f65270 */
[----:B------:R-:W1:Y:S08]  /*1f50*/  LDC.64 R6, c[0x0][0xb10] ;  /* 0x0002c400ff067b82 */ /* 0x000e700000000a00 */
[----:B------:R-:W2:Y:S08]  /*1f60*/  LDC R14, c[0x0][0xb20] ;  /* 0x0002c800ff0e7b82 */ /* 0x000eb00000000800 */
[----:B------:R-:W3:Y:S01]  /*1f70*/  LDC R15, c[0x0][0xb0c] ;  /* 0x0002c300ff0f7b82 */ /* 0x000ee20000000800 */
[----:B----4-:R-:W-:Y:S01]  /*1f80*/  IMAD.HI.U32 R19, R0, R5, RZ ;  /* 0x0000000500137227 */ /* 0x010fe200078e00ff */
[----:B------:R-:W-:-:S03]  /*1f90*/  ISETP.NE.AND P0, PT, R4, 0x1, PT ;  /* 0x000000010400780c */ /* 0x000fc60003f05270 */
[----:B------:R-:W-:-:S03]  /*1fa0*/  IMAD.HI.U32 R5, R9, R5, RZ ;  /* 0x0000000509057227 */ /* 0x000fc600078e00ff */
[----:B------:R-:W4:Y:S01]  /*1fb0*/  LDC.64 R2, c[0x0][0xb28] ;  /* 0x0002ca00ff027b82 */ /* 0x000f220000000a00 */
[----:B-1----:R-:W-:-:S04]  /*1fc0*/  IMAD.HI.U32 R20, R8, R6, RZ ;  /* 0x0000000608147227 */ /* 0x002fc800078e00ff */
[----:B------:R-:W-:Y:S01]  /*1fd0*/  IMAD.HI.U32 R21, R10, R6, RZ ;  /* 0x000000060a157227 */ /* 0x000fe200078e00ff */
[----:B------:R-:W-:Y:S02]  /*1fe0*/  SHF.R.U32.HI R20, RZ, R7, R20 ;  /* 0x00000007ff147219 */ /* 0x000fe40000011614 */
[-C--:B--2---:R-:W-:Y:S02]  /*1ff0*/  SHF.R.U32.HI R19, RZ, R14.reuse, R19 ;  /* 0x0000000eff137219 */ /* 0x084fe40000011613 */
[----:B------:R-:W-:Y:S02]  /*2000*/  SHF.R.U32.HI R5, RZ, R14, R5 ;  /* 0x0000000eff057219 */ /* 0x000fe40000011605 */
[----:B------:R-:W-:Y:S02]  /*2010*/  SEL R19, R0, R19, !P0 ;  /* 0x0000001300137207 */ /* 0x000fe40004000000 */
[----:B------:R-:W-:Y:S02]  /*2020*/  SHF.R.U32.HI R21, RZ, R7, R21 ;  /* 0x00000007ff157219 */ /* 0x000fe40000011615 */
[----:B---3--:R-:W-:-:S02]  /*2030*/  ISETP.NE.AND P1, PT, R15, 0x1, PT ;  /* 0x000000010f00780c */ /* 0x008fc40003f25270 */
[----:B------:R-:W-:Y:S02]  /*2040*/  SEL R5, R9, R5, !P0 ;  /* 0x0000000509057207 */ /* 0x000fe40004000000 */
[----:B------:R-:W-:Y:S02]  /*2050*/  SEL R20, R8, R20, !P1 ;  /* 0x0000001408147207 */ /* 0x000fe40004800000 */
[----:B------:R-:W-:Y:S01]  /*2060*/  SEL R21, R10, R21, !P1 ;  /* 0x000000150a157207 */ /* 0x000fe20004800000 */
[----:B----4-:R-:W-:-:S04]  /*2070*/  IMAD.HI.U32 R18, R19, R2, RZ ;  /* 0x0000000213127227 */ /* 0x010fc800078e00ff */
        /* <DEDUP_REMOVED lines=10> */
[----:B------:R-:W-:-:S04]  /*2120*/  @!P0 IMAD.HI.U32 R7, R21, R2, RZ ;  /* 0x0000000215078227 */ /* 0x000fc800078e00ff */
[----:B------:R-:W-:Y:S01]  /*2130*/  IMAD.MOV R2, RZ, RZ, -R6 ;  /* 0x000000ffff027224 */ /* 0x000fe200078e0a06 */
[----:B------:R-:W-:Y:S02]  /*2140*/  @!P0 SHF.R.U32.HI R3, RZ, R3, R7 ;  /* 0x00000003ff038219 */ /* 0x000fe40000011607 */
[----:B------:R-:W-:Y:S01]  /*2150*/  IADD3 R7, PT, PT, -R5, RZ, RZ ;  /* 0x000000ff05077210 */ /* 0x000fe20007ffe1ff */
[----:B------:R-:W-:Y:S01]  /*2160*/  IMAD R2, R40, R2, R5 ;  /* 0x0000000228027224 */ /* 0x000fe200078e0205 */
        /* <DEDUP_REMOVED lines=10> */
.L_x_34:
[----:B------:R-:W1:Y:S02]  /*2210*/  LDCU UR8, c[0x0][0xb30] ;  /* 0x00016600ff0877ac */ /* 0x000e640008000800 */
[----:B-1----:R-:W-:-:S09]  /*2220*/  UISETP.NE.AND UP0, UPT, UR8, 0x1, UPT ;  /* 0x000000010800788c */ /* 0x002fd2000bf05270 */
[----:B------:R-:W-:Y:S05]  /*2230*/  BRA.U UP0, `(.L_x_35) ;  /* 0x0000000100407547 */ /* 0x000fea000b800000 */
[----:B------:R-:W1:Y:S08]  /*2240*/  LDC.64 R4, c[0x0][0xb10] ;  /* 0x0002c400ff047b82 */ /* 0x000e700000000a00 */
[----:B------:R-:W2:Y:S08]  /*2250*/  LDC.64 R2, c[0x0][0xb18] ;  /* 0x0002c600ff027b82 */ /* 0x000eb00000000a00 */
[----:B------:R-:W3:Y:S08]  /*2260*/  LDC R6, c[0x0][0xb20] ;  /* 0x0002c800ff067b82 */ /* 0x000ef00000000800 */
[----:B------:R-:W4:Y:S01]  /*2270*/  LDC R7, c[0x0][0xb0c] ;  /* 0x0002c300ff077b82 */ /* 0x000f220000000800 */
[----:B-1----:R-:W-:-:S05]  /*2280*/  IMAD.HI.U32 R4, R10, R4, RZ ;  /* 0x000000040a047227 */ /* 0x002fca00078e00ff */
[----:B------:R-:W-:Y:S01]  /*2290*/  SHF.R.U32.HI R4, RZ, R5, R4 ;  /* 0x00000005ff047219 */ /* 0x000fe20000011604 */
[----:B--2---:R-:W-:Y:S01]  /*22a0*/  IMAD.HI.U32 R3, R9, R3, RZ ;  /* 0x0000000309037227 */ /* 0x004fe200078e00ff */
[----:B------:R-:W-:-:S04]  /*22b0*/  ISETP.NE.AND P0, PT, R2, 0x1, PT ;  /* 0x000000010200780c */ /* 0x000fc80003f05270 */
[----:B---3--:R-:W-:-:S04]  /*22c0*/  SHF.R.U32.HI R3, RZ, R6, R3 ;  /* 0x00000006ff037219 */ /* 0x008fc80000011603 */
[----:B------:R-:W-:Y:S02]  /*22d0*/  SEL R3, R9, R3, !P0 ;  /* 0x0000000309037207 */ /* 0x000fe40004000000 */
[----:B----4-:R-:W-:-:S04]  /*22e0*/  ISETP.NE.AND P1, PT, R7, 0x1, PT ;  /* 0x000000010700780c */ /* 0x010fc80003f25270 */
[----:B------:R-:W-:-:S05]  /*22f0*/  SEL R4, R10, R4, !P1 ;  /* 0x000000040a047207 */ /* 0x000fca0004800000 */
[----:B------:R-:W-:Y:S02]  /*2300*/  IMAD.IADD R5, R3, 0x1, -R4 ;  /* 0x0000000103057824 */ /* 0x000fe400078e0a04 */
[----:B------:R-:W-:Y:S02]  /*2310*/  IMAD.IADD R3, R4, 0x1, -R3 ;  /* 0x0000000104037824 */ /* 0x000fe400078e0a03 */
[----:B------:R-:W-:Y:S02]  /*2320*/  IMAD R10, R5, R7, R10 ;  /* 0x00000007050a7224 */ /* 0x000fe400078e020a */
[----:B------:R-:W-:-:S07]  /*2330*/  IMAD R9, R3, R2, R9 ;  /* 0x0000000203097224 */ /* 0x000fce00078e0209 */
.L_x_35:
[----:B------:R-:W-:Y:S01]  /*2340*/  VIADD R16, R16, 0x1 ;  /* 0x0000000110107836 */ /* 0x000fe20000000000 */
[----:B------:R-:W-:Y:S01]  /*2350*/  PLOP3.LUT P1, PT, PT, PT, PT, 0x80, 0x8 ;  /* 0x000000000008781c */ /* 0x000fe20003f2f070 */
[----:B------:R-:W-:Y:S02]  /*2360*/  IMAD.IADD R15, R10, 0x1, R95 ;  /* 0x000000010a0f7824 */ /* 0x000fe400078e025f */
[----:B------:R-:W-:Y:S01]  /*2370*/  IMAD.IADD R14, R9, 0x1, R94 ;  /* 0x00000001090e7824 */ /* 0x000fe200078e025e */
[----:B------:R-:W-:-:S04]  /*2380*/  ISETP.NE.AND P0, PT, R16, 0x2, PT ;  /* 0x000000021000780c */ /* 0x000fc80003f05270 */
[----:B------:R-:W-:Y:S02]  /*2390*/  SEL R2, RZ, 0x1, P0 ;  /* 0x00000001ff027807 */ /* 0x000fe40000000000 */
[----:B------:R-:W-:Y:S02]  /*23a0*/  SEL R16, R16, RZ, P0 ;  /* 0x000000ff10107207 */ /* 0x000fe40000000000 */
[----:B------:R-:W-:Y:S01]  /*23b0*/  LOP3.LUT R13, R13, R2, RZ, 0x3c, !PT ;  /* 0x000000020d0d7212 */ /* 0x000fe200078e3cff */
[----:B------:R-:W-:Y:S06]  /*23c0*/  @P2 BRA `(.L_x_36) ;  /* 0xfffffff000982947 */ /* 0x000fec000383ffff */
[----:B------:R-:W-:Y:S01]  /*23d0*/  UIADD3 UR4, UPT, UPT, UR4, 0x50, URZ ;  /* 0x0000005004047890 */ /* 0x000fe2000fffe0ff */
[----:B------:R-:W-:-:S03]  /*23e0*/  SHF.L.U32 R2, R17, 0x1f, RZ ;  /* 0x0000001f11027819 */ /* 0x000fc600000006ff */
[----:B------:R-:W-:-:S09]  /*23f0*/  ULEA UR5, UR6, UR4, 0x3 ;  /* 0x0000000406057291 */ /* 0x000fd2000f8e18ff */
[----:B------:R-:W1:Y:S02]  /*2400*/  SYNCS.PHASECHK.TRANS64.TRYWAIT P0, [UR5], R2 ;  /* 0x00000002ff0075a7 */ /* 0x000e640008001105 */
[----:B-1----:R-:W-:Y:S05]  /*2410*/  @!P0 BRA `(.L_x_37) ;  /* 0x0000007000288947 */ /* 0x002fea0003800000 */
.L_x_137:
[----:B------:R-:W-:-:S04]  /*2420*/  UIADD3 UR6, UPT, UPT, UR6, 0x1, URZ ;  /* 0x0000000106067890 */ /* 0x000fc8000fffe0ff */
[----:B------:R-:W-:-:S04]  /*2430*/  UISETP.NE.AND UP0, UPT, UR6, 0xa, UPT ;  /* 0x0000000a0600788c */ /* 0x000fc8000bf05270 */
[----:B------:R-:W-:Y:S02]  /*2440*/  USEL UR7, URZ, 0x1, UP0 ;  /* 0x00000001ff077887 */ /* 0x000fe40008000000 */
[----:B------:R-:W-:-:S04]  /*2450*/  USEL UR6, UR6, URZ, UP0 ;  /* 0x000000ff06067287 */ /* 0x000fc80008000000 */
[----:B------:R-:W-:Y:S01]  /*2460*/  ULEA UR5, UR6, UR4, 0x3 ;  /* 0x0000000406057291 */ /* 0x000fe2000f8e18ff */
[----:B-1----:R-:W-:-:S04]  /*2470*/  LOP3.LUT R2, R17, UR7, RZ, 0x3c, !PT ;  /* 0x0000000711027c12 */ /* 0x002fc8000f8e3cff */
[----:B------:R-:W-:-:S04]  /*2480*/  SHF.L.U32 R3, R2, 0x1f, RZ ;  /* 0x0000001f02037819 */ /* 0x000fc800000006ff */
[----:B------:R-:W1:Y:S02]  /*2490*/  SYNCS.PHASECHK.TRANS64.TRYWAIT P0, [UR5], R3 ;  /* 0x00000003ff0075a7 */ /* 0x000e640008001105 */
[----:B-1----:R-:W-:Y:S05]  /*24a0*/  @!P0 BRA `(.L_x_38) ;  /* 0x00000070001c8947 */ /* 0x002fea0003800000 */
.L_x_139:
[----:B------:R-:W-:-:S04]  /*24b0*/  UIADD3 UR6, UPT, UPT, UR6, 0x1, URZ ;  /* 0x0000000106067890 */ /* 0x000fc8000fffe0ff */
[----:B------:R-:W-:-:S04]  /*24c0*/  UISETP.NE.AND UP0, UPT, UR6, 0xa, UPT ;  /* 0x0000000a0600788c */ /* 0x000fc8000bf05270 */
[----:B------:R-:W-:Y:S02]  /*24d0*/  USEL UR7, URZ, 0x1, UP0 ;  /* 0x00000001ff077887 */ /* 0x000fe40008000000 */
[----:B------:R-:W-:-:S04]  /*24e0*/  USEL UR6, UR6, URZ, UP0 ;  /* 0x000000ff06067287 */ /* 0x000fc80008000000 */
[----:B------:R-:W-:Y:S01]  /*24f0*/  ULEA UR5, UR6, UR4, 0x3 ;  /* 0x0000000406057291 */ /* 0x000fe2000f8e18ff */
[----:B------:R-:W-:-:S04]  /*2500*/  LOP3.LUT R2, R2, UR7, RZ, 0x3c, !PT ;  /* 0x0000000702027c12 */ /* 0x000fc8000f8e3cff */
[----:B-1----:R-:W-:-:S04]  /*2510*/  SHF.L.U32 R3, R2, 0x1f, RZ ;  /* 0x0000001f02037819 */ /* 0x002fc800000006ff */
[----:B------:R-:W1:Y:S02]  /*2520*/  SYNCS.PHASECHK.TRANS64.TRYWAIT P0, [UR5], R3 ;  /* 0x00000003ff0075a7 */ /* 0x000e640008001105 */
[----:B-1----:R-:W-:Y:S05]  /*2530*/  @!P0 BRA `(.L_x_39) ;  /* 0x0000007000108947 */ /* 0x002fea0003800000 */
.L_x_141:
        /* <DEDUP_REMOVED lines=9> */
.L_x_143:
        /* <DEDUP_REMOVED lines=9> */
.L_x_145:
        /* <DEDUP_REMOVED lines=9> */
.L_x_147:
        /* <DEDUP_REMOVED lines=9> */
.L_x_149:
        /* <DEDUP_REMOVED lines=9> */
.L_x_151:
        /* <DEDUP_REMOVED lines=9> */
.L_x_153:
[----:B------:R-:W-:-:S04]  /*28a0*/  UIADD3 UR6, UPT, UPT, UR6, 0x1, URZ ;  /* 0x0000000106067890 */ /* 0x000fc8000fffe0ff */
[----:B------:R-:W-:-:S04]  /*28b0*/  UISETP.NE.AND UP0, UPT, UR6, 0xa, UPT ;  /* 0x0000000a0600788c */ /* 0x000fc8000bf05270 */
[----:B------:R-:W-:Y:S02]  /*28c0*/  USEL UR5, URZ, 0x1, UP0 ;  /* 0x00000001ff057887 */ /* 0x000fe40008000000 */
[----:B------:R-:W-:-:S04]  /*28d0*/  USEL UR6, UR6, URZ, UP0 ;  /* 0x000000ff06067287 */ /* 0x000fc80008000000 */
[----:B------:R-:W-:Y:S01]  /*28e0*/  ULEA UR6, UR6, UR4, 0x3 ;  /* 0x0000000406067291 */ /* 0x000fe2000f8e18ff */
[----:B------:R-:W-:-:S04]  /*28f0*/  LOP3.LUT R2, R2, UR5, RZ, 0x3c, !PT ;  /* 0x0000000502027c12 */ /* 0x000fc8000f8e3cff */
[----:B------:R-:W-:Y:S01]  /*2900*/  SHF.L.U32 R2, R2, 0x1f, RZ ;  /* 0x0000001f02027819 */ /* 0x000fe200000006ff */
[----:B-1--4-:R-:W-:-:S07]  /*2910*/  IMAD.U32 R0, RZ, RZ, UR6 ;  /* 0x00000006ff007e24 */ /* 0x012fce000f8e00ff */
.L_x_46:
[----:B-1----:R1:W2:Y:S02]  /*2920*/  SYNCS.PHASECHK.TRANS64.TRYWAIT P0, [R0+URZ], R2 ;  /* 0x00000002000075a7 */ /* 0x0022a400080011ff */
[----:B--2---:R-:W-:Y:S05]  /*2930*/  @!P0 NANOSLEEP.SYNCS 0x989680 ;  /* 0x009896800000895d */ /* 0x004fea0003900000 */
[----:B------:R-:W2:Y:S02]  /*2940*/  @!P0 SYNCS.PHASECHK.TRANS64 P0, [R0+URZ], R2 ;  /* 0x00000002000085a7 */ /* 0x000ea400080010ff */
[----:B--2---:R-:W-:Y:S05]  /*2950*/  @P0 EXIT ;  /* 0x000000000000094d */ /* 0x004fea0003800000 */
[----:B------:R-:W-:Y:S05]  /*2960*/  BRA `(.L_x_46) ;  /* 0xfffffffc00ec7947 */ /* 0x000fea000383ffff */
.L_x_18:
[----:B------:R-:W-:-:S04]  /*2970*/  UISETP.NE.AND UP1, UPT, UR37, URZ, UPT ;  /* 0x000000ff2500728c */ /* 0x000fc8000bf25270 */
[----:B------:R-:W-:-:S09]  /*2980*/  UISETP.NE.OR UP1, UPT, UR8, 0x1, UP1 ;  /* 0x000000010800788c */ /* 0x000fd20008f25670 */
[----:B------:R-:W-:Y:S05]  /*2990*/  BRA.U UP1, `(.L_x_47) ;  /* 0x0000000501487547 */ /* 0x000fea000b800000 */
[----:B------:R-:W-:Y:S01]  /*29a0*/  ISETP.NE.AND P2, PT, R2, RZ, PT ;  /* 0x000000ff0200720c */ /* 0x000fe20003f45270 */
[----:B------:R-:W-:Y:S01]  /*29b0*/  IMAD.MOV.U32 R12, RZ, RZ, 0x1 ;  /* 0x00000001ff0c7424 */ /* 0x000fe200078e00ff */
[----:B------:R-:W-:Y:S02]  /*29c0*/  CS2R R10, SRZ ;  /* 0x00000000000a7805 */ /* 0x000fe4000001ff00 */
[----:B------:R-:W-:Y:S01]  /*29d0*/  CS2R R8, SRZ ;  /* 0x0000000000087805 */ /* 0x000fe2000001ff00 */
[----:B------:R-:W-:Y:S01]  /*29e0*/  UMOV UR4, 0x400 ;  /* 0x0000040000047882 */ /* 0x000fe20000000000 */
[----:B------:R-:W-:Y:S01]  /*29f0*/  UMOV UR6, URZ ;  /* 0x000000ff00067c82 */ /* 0x000fe20008000000 */
[----:B------:R-:W-:-:S12]  /*2a00*/  ULEA UR37, UR37, UR4, 0x18 ;  /* 0x0000000425257291 */ /* 0x000fd8000f8ec0ff */
.L_x_51:
[----:B------:R-:W-:Y:S02]  /*2a10*/  LEA R0, R8, UR37, 0x3 ;  /* 0x0000002508007c11 */ /* 0x000fe4000f8e18ff */
[----:B------:R-:W-:-:S03]  /*2a20*/  SHF.L.U32 R4, R9, 0x1f, RZ ;  /* 0x0000001f09047819 */ /* 0x000fc600000006ff */
[----:B------:R-:W-:Y:S01]  /*2a30*/  VIADD R5, R0, 0x160 ;  /* 0x0000016000057836 */ /* 0x000fe20000000000 */
[----:B------:R-:W1:Y:S02]  /*2a40*/  SYNCS.PHASECHK.TRANS64.TRYWAIT P0, [R0+URZ+0x150], R4 ;  /* 0x00015004000075a7 */ /* 0x000e6400080011ff */
[----:B-1----:R-:W-:Y:S05]  /*2a50*/  @!P0 BRA `(.L_x_48) ;  /* 0x0000006c00708947 */ /* 0x002fea0003800000 */
.L_x_154:
[----:B------:R-:W-:Y:S01]  /*2a60*/  ULEA UR5, UR6, UR37, 0x3 ;  /* 0x0000002506057291 */ /* 0x000fe2000f8e18ff */
[----:B-1----:R-:W-:Y:S01]  /*2a70*/  PRMT R0, RZ, 0x654, R5 ;  /* 0x00000654ff007816 */ /* 0x002fe20000000005 */
[----:B------:R-:W-:Y:S01]  /*2a80*/  @!P2 IMAD.MOV.U32 R4, RZ, RZ, 0x10 ;  /* 0x00000010ff04a424 */ /* 0x000fe200078e00ff */
[----:B------:R-:W-:Y:S01]  /*2a90*/  SHF.L.U32 R5, R12, 0x1f, RZ ;  /* 0x0000001f0c057819 */ /* 0x000fe200000006ff */
[----:B------:R-:W-:Y:S01]  /*2aa0*/  UIADD3 UR4, UPT, UPT, UR5, 0xf0, URZ ;  /* 0x000000f005047890 */ /* 0x000fe2000fffe0ff */
[----:B------:R1:W-:Y:S05]  /*2ab0*/  SYNCS.ARRIVE.TRANS64.RED.A1T0 RZ, [R0+URZ], RZ ;  /* 0x000000ff00ff79a7 */ /* 0x0003ea00081004ff */
[----:B------:R-:W-:Y:S01]  /*2ac0*/  IMAD.U32 R6, RZ, RZ, UR4 ;  /* 0x00000004ff067e24 */ /* 0x000fe2000f8e00ff */
[----:B------:R-:W2:Y:S04]  /*2ad0*/  SYNCS.PHASECHK.TRANS64.TRYWAIT P0, [UR5+0x100], R5 ;  /* 0x00010005ff0075a7 */ /* 0x000ea80008001105 */
[----:B------:R-:W-:Y:S01]  /*2ae0*/  PRMT R6, R2, 0x654, R6 ;  /* 0x0000065402067816 */ /* 0x000fe20000000006 */
[----:B-12---:R-:W-:Y:S06]  /*2af0*/  @!P0 BRA `(.L_x_49) ;  /* 0x0000006c005c8947 */ /* 0x006fec0003800000 */
.L_x_156:
[----:B------:R-:W-:Y:S01]  /*2b00*/  ULEA UR4, UR6, UR37, 0x4 ;  /* 0x0000002506047291 */ /* 0x000fe2000f8e20ff */
[----:B------:R-:W-:Y:S01]  /*2b10*/  SEL R3, R6, R3, !P2 ;  /* 0x0000000306037207 */ /* 0x000fe20005000000 */
[----:B------:R-:W-:Y:S01]  /*2b20*/  UIADD3 UR5, UPT, UPT, UR5, 0xf0, URZ ;  /* 0x000000f005057890 */ /* 0x000fe2000fffe0ff */
[----:B-1----:R-:W-:Y:S01]  /*2b30*/  LEA R0, R11, UR37, 0x3 ;  /* 0x000000250b007c11 */ /* 0x002fe2000f8e18ff */
[----:B------:R-:W-:Y:S01]  /*2b40*/  UIADD3 UR4, UPT, UPT, UR4, 0x180, URZ ;  /* 0x0000018004047890 */ /* 0x000fe2000fffe0ff */
[----:B------:R1:W-:Y:S01]  /*2b50*/  @!P2 SYNCS.ARRIVE.TRANS64.RED RZ, [R3+URZ], R4 ;  /* 0x0000000403ffa9a7 */ /* 0x0003e200080004ff */
[----:B------:R-:W-:Y:S01]  /*2b60*/  UIADD3 UR6, UPT, UPT, UR6, 0x1, URZ ;  /* 0x0000000106067890 */ /* 0x000fe2000fffe0ff */
[----:B------:R-:W-:-:S03]  /*2b70*/  VIADD R8, R8, 0x1 ;  /* 0x0000000108087836 */ /* 0x000fc60000000000 */
[----:B------:R-:W-:Y:S02]  /*2b80*/  UISETP.NE.AND UP0, UPT, UR6, 0x2, UPT ;  /* 0x000000020600788c */ /* 0x000fe4000bf05270 */
[----:B------:R-:W-:Y:S01]  /*2b90*/  ISETP.NE.AND P0, PT, R8, 0x2, PT ;  /* 0x000000020800780c */ /* 0x000fe20003f05270 */
[----:B------:R-:W-:Y:S06]  /*2ba0*/  UGETNEXTWORKID.BROADCAST [UR4], [UR5] ;  /* 0x00000000040073ca */ /* 0x000fec0008000100 */
[----:B------:R-:W-:Y:S02]  /*2bb0*/  USEL UR4, URZ, 0x1, UP0 ;  /* 0x00000001ff047887 */ /* 0x000fe40008000000 */
[----:B------:R-:W-:-:S04]  /*2bc0*/  USEL UR6, UR6, URZ, UP0 ;  /* 0x000000ff06067287 */ /* 0x000fc80008000000 */
[----:B------:R-:W-:Y:S02]  /*2bd0*/  LOP3.LUT R12, R12, UR4, RZ, 0x3c, !PT ;  /* 0x000000040c0c7c12 */ /* 0x000fe4000f8e3cff */
[----:B-1----:R-:W-:-:S04]  /*2be0*/  SHF.L.U32 R4, R10, 0x1f, RZ ;  /* 0x0000001f0a047819 */ /* 0x002fc800000006ff */
[----:B------:R-:W1:Y:S02]  /*2bf0*/  SYNCS.PHASECHK.TRANS64.TRYWAIT P1, [R0+URZ+0xf0], R4 ;  /* 0x0000f004000075a7 */ /* 0x000e6400080211ff */
[----:B-1----:R-:W-:Y:S05]  /*2c00*/  @!P1 BRA `(.L_x_50) ;  /* 0x0000006c00309947 */ /* 0x002fea0003800000 */
.L_x_157:
[C---:B-1----:R-:W-:Y:S01]  /*2c10*/  LEA R4, R11.reuse, UR37, 0x4 ;  /* 0x000000250b047c11 */ /* 0x042fe2000f8e20ff */
[----:B------:R-:W-:Y:S01]  /*2c20*/  VIADD R0, R0, 0x100 ;  /* 0x0000010000007836 */ /* 0x000fe20000000000 */
[----:B------:R-:W-:Y:S01]  /*2c30*/  SEL R8, R8, RZ, P0 ;  /* 0x000000ff08087207 */ /* 0x000fe20000000000 */
[----:B------:R-:W-:-:S03]  /*2c40*/  VIADD R11, R11, 0x1 ;  /* 0x000000010b0b7836 */ /* 0x000fc60000000000 */
[----:B------:R-:W1:Y:S01]  /*2c50*/  LDS.128 R4, [R4+0x180] ;  /* 0x0001800004047984 */ /* 0x000e620000000c00 */
[----:B------:R-:W-:Y:S02]  /*2c60*/  PRMT R0, RZ, 0x654, R0 ;  /* 0x00000654ff007816 */ /* 0x000fe40000000000 */
[C---:B------:R-:W-:Y:S01]  /*2c70*/  ISETP.NE.AND P1, PT, R11.reuse, 0x2, PT ;  /* 0x000000020b00780c */ /* 0x040fe20003f25270 */
[----:B------:R-:W-:Y:S01]  /*2c80*/  @!PT LDS RZ, [RZ] ;  /* 0x00000000fffff984 */ /* 0x000fe20000000800 */
[----:B------:R-:W-:Y:S01]  /*2c90*/  @!PT LDS RZ, [RZ] ;  /* 0x00000000fffff984 */ /* 0x000fe20000000800 */
[----:B------:R-:W-:Y:S01]  /*2ca0*/  @!PT LDS RZ, [RZ] ;  /* 0x00000000fffff984 */ /* 0x000fe20000000800 */
[----:B------:R-:W-:Y:S01]  /*2cb0*/  @!PT LDS RZ, [RZ] ;  /* 0x00000000fffff984 */ /* 0x000fe20000000800 */
[----:B------:R2:W-:Y:S06]  /*2cc0*/  MEMBAR.ALL.CTA ;  /* 0x0000000000007992 */ /* 0x0005ec0000008000 */
[----:B--2---:R-:W2:Y:S01]  /*2cd0*/  FENCE.VIEW.ASYNC.S ;  /* 0x00000000000073c6 */ /* 0x004ea20000000000 */
[----:B------:R-:W-:Y:S01]  /*2ce0*/  SEL R11, R11, RZ, P1 ;  /* 0x000000ff0b0b7207 */ /* 0x000fe20000800000 */
[----:B--2---:R2:W-:Y:S01]  /*2cf0*/  SYNCS.ARRIVE.TRANS64.RED.A1T0 RZ, [R0+URZ], RZ ;  /* 0x000000ff00ff79a7 */ /* 0x0045e200081004ff */
[----:B-1----:R-:W-:-:S02]  /*2d00*/  LOP3.LUT P3, RZ, R6, 0x1, RZ, 0xc0, !PT ;  /* 0x0000000106ff7812 */ /* 0x002fc4000786c0ff */
[----:B------:R-:W-:-:S04]  /*2d10*/  SEL R4, RZ, 0x1, P1 ;  /* 0x00000001ff047807 */ /* 0x000fc80000800000 */
[----:B------:R-:W-:Y:S02]  /*2d20*/  LOP3.LUT R10, R10, R4, RZ, 0x3c, !PT ;  /* 0x000000040a0a7212 */ /* 0x000fe400078e3cff */
[----:B--2---:R-:W-:-:S04]  /*2d30*/  SEL R0, RZ, 0x1, P0 ;  /* 0x00000001ff007807 */ /* 0x004fc80000000000 */
[----:B------:R-:W-:Y:S01]  /*2d40*/  LOP3.LUT R9, R9, R0, RZ, 0x3c, !PT ;  /* 0x0000000009097212 */ /* 0x000fe200078e3cff */
[----:B------:R-:W-:Y:S06]  /*2d50*/  @P3 BRA `(.L_x_51) ;  /* 0xfffffffc002c3947 */ /* 0x000fec000383ffff */
[----:B------:R-:W-:Y:S01]  /*2d60*/  ULEA UR5, UR6, UR37, 0x3 ;  /* 0x0000002506057291 */ /* 0x000fe2000f8e18ff */
[----:B------:R-:W-:-:S08]  /*2d70*/  SHF.L.U32 R2, R12, 0x1f, RZ ;  /* 0x0000001f0c027819 */ /* 0x000fd000000006ff */
[----:B------:R-:W1:Y:S02]  /*2d80*/  SYNCS.PHASECHK.TRANS64 P0, [UR5+0x100], R2 ;  /* 0x00010002ff0075a7 */ /* 0x000e640008001005 */
[----:B-1----:R-:W-:Y:S05]  /*2d90*/  @P0 BRA `(.L_x_52) ;  /* 0x0000000000080947 */ /* 0x002fea0003800000 */
[----:B------:R-:W1:Y:S02]  /*2da0*/  SYNCS.PHASECHK.TRANS64.TRYWAIT P0, [UR5+0x100], R2 ;  /* 0x00010002ff0075a7 */ /* 0x000e640008001105 */
[----:B-1----:R-:W-:Y:S05]  /*2db0*/  @!P0 BRA `(.L_x_53) ;  /* 0x0000006800d88947 */ /* 0x002fea0003800000 */
.L_x_52:
[----:B------:R-:W-:-:S04]  /*2dc0*/  UIADD3 UR4, UPT, UPT, UR6, 0x1, URZ ;  /* 0x0000000106047890 */ /* 0x000fc8000fffe0ff */
[----:B------:R-:W-:-:S04]  /*2dd0*/  UISETP.NE.AND UP0, UPT, UR4, 0x2, UPT ;  /* 0x000000020400788c */ /* 0x000fc8000bf05270 */
[----:B------:R-:W-:Y:S02]  /*2de0*/  USEL UR7, URZ, 0x1, UP0 ;  /* 0x00000001ff077887 */ /* 0x000fe40008000000 */
[----:B------:R-:W-:-:S04]  /*2df0*/  USEL UR4, UR4, URZ, UP0 ;  /* 0x000000ff04047287 */ /* 0x000fc80008000000 */
[----:B------:R-:W-:Y:S01]  /*2e00*/  ULEA UR4, UR4, UR37, 0x3 ;  /* 0x0000002504047291 */ /* 0x000fe2000f8e18ff */
[----:B-1----:R-:W-:-:S04]  /*2e10*/  LOP3.LUT R2, R12, UR7, RZ, 0x3c, !PT ;  /* 0x000000070c027c12 */ /* 0x002fc8000f8e3cff */
[----:B------:R-:W-:-:S04]  /*2e20*/  SHF.L.U32 R0, R2, 0x1f, RZ ;  /* 0x0000001f02007819 */ /* 0x000fc800000006ff */
[----:B------:R-:W1:Y:S02]  /*2e30*/  SYNCS.PHASECHK.TRANS64 P0, [UR4+0x100], R0 ;  /* 0x00010000ff0075a7 */ /* 0x000e640008001004 */
[----:B-1----:R-:W-:Y:S05]  /*2e40*/  @P0 EXIT ;  /* 0x000000000000094d */ /* 0x002fea0003800000 */
[----:B------:R-:W-:Y:S02]  /*2e50*/  SHF.L.U32 R2, R2, 0x1f, RZ ;  /* 0x0000001f02027819 */ /* 0x000fe400000006ff */
[----:B------:R-:W-:-:S07]  /*2e60*/  MOV R0, UR4 ;  /* 0x0000000400007c02 */ /* 0x000fce0008000f00 */
.L_x_54:
[----:B-1----:R1:W2:Y:S02]  /*2e70*/  SYNCS.PHASECHK.TRANS64.TRYWAIT P0, [R0+URZ+0x100], R2 ;  /* 0x00010002000075a7 */ /* 0x0022a400080011ff */
[----:B--2---:R-:W-:Y:S05]  /*2e80*/  @!P0 NANOSLEEP.SYNCS 0x989680 ;  /* 0x009896800000895d */ /* 0x004fea0003900000 */
[----:B------:R-:W2:Y:S02]  /*2e90*/  @!P0 SYNCS.PHASECHK.TRANS64 P0, [R0+URZ+0x100], R2 ;  /* 0x00010002000085a7 */ /* 0x000ea400080010ff */
[----:B--2---:R-:W-:Y:S05]  /*2ea0*/  @P0 EXIT ;  /* 0x000000000000094d */ /* 0x004fea0003800000 */
[----:B------:R-:W-:Y:S05]  /*2eb0*/  BRA `(.L_x_54) ;  /* 0xfffffffc00ec7947 */ /* 0x000fea000383ffff */
.L_x_47:
[----:B------:R-:W-:-:S09]  /*2ec0*/  UISETP.NE.AND UP1, UPT, UR8, URZ, UPT ;  /* 0x000000ff0800728c */ /* 0x000fd2000bf25270 */
[----:B------:R-:W-:Y:S05]  /*2ed0*/  BRA.U UP1, `(.L_x_55) ;  /* 0x0000000d01947547 */ /* 0x000fea000b800000 */
[----:B------:R-:W-:Y:S01]  /*2ee0*/  UMOV UR4, 0x40 ;  /* 0x0000004000047882 */ /* 0x000fe20000000000 */
[----:B------:R-:W-:Y:S01]  /*2ef0*/  NOP ;  /* 0x0000000000007918 */ /* 0x000fe20000000000 */
[----:B------:R-:W-:Y:S01]  /*2f00*/  ULEA UR4, UR37, UR4, 0x18 ;  /* 0x0000000425047291 */ /* 0x000fe2000f8ec0ff */
[----:B------:R-:W-:Y:S02]  /*2f10*/  UMOV UR5, 0x400 ;  /* 0x0000040000057882 */ /* 0x000fe40000000000 */
[----:B------:R-:W-:-:S06]  /*2f20*/  ULEA UR37, UR37, UR5, 0x18 ;  /* 0x0000000525257291 */ /* 0x000fcc000f8ec0ff */
[----:B------:R-:W1:Y:S02]  /*2f30*/  LDS.U8 R0, [UR4+0x1c] ;  /* 0x00001c04ff007984 */ /* 0x000e640008000000 */
[----:B-1----:R-:W-:-:S13]  /*2f40*/  ISETP.NE.AND P0, PT, R0, RZ, PT ;  /* 0x000000ff0000720c */ /* 0x002fda0003f05270 */
[----:B------:R-:W-:Y:S05]  /*2f50*/  @P0 BRA `(.L_x_56) ;  /* 0x0000000000580947 */ /* 0x000fea0003800000 */
[----:B------:R-:W-:-:S13]  /*2f60*/  ELECT P0, URZ, PT ;  /* 0x0000000000ff782f */ /* 0x000fda0003800000 */
[----:B------:R-:W-:Y:S05]  /*2f70*/  @!P0 BRA `(.L_x_57) ;  /* 0x0000000000608947 */ /* 0x000fea0003800000 */
[----:B------:R-:W-:Y:S01]  /*2f80*/  UMOV UR5, 0x10 ;  /* 0x0000001000057882 */ /* 0x000fe20000000000 */
[----:B------:R-:W-:Y:S01]  /*2f90*/  HFMA2 R0, -RZ, RZ, 0, 5.9604644775390625e-08 ;  /* 0x00000001ff007431 */ /* 0x000fe200000001ff */
[----:B------:R-:W-:-:S03]  /*2fa0*/  MOV R2, 0xffff ;  /* 0x0000ffff00027802 */ /* 0x000fc60000000f00 */
[----:B------:R-:W-:Y:S04]  /*2fb0*/  DEPBAR.LE SB1, 0x36 ;  /* 0x00009d800000791a */ /* 0x000fe80000000000 */
[----:B------:R-:W1:Y:S02]  /*2fc0*/  UTCATOMSWS.FIND_AND_SET.ALIGN UP0, UR5, UR5 ;  /* 0x00000005000575e3 */ /* 0x000e640008000800 */
[----:B-1----:R-:W-:Y:S01]  /*2fd0*/  MOV R3, UR5 ;  /* 0x0000000500037c02 */ /* 0x002fe20008000f00 */
[----:B------:R-:W-:Y:S06]  /*2fe0*/  BRA.U UP0, `(.L_x_58) ;  /* 0x0000000100187547 */ /* 0x000fec000b800000 */
.L_x_59:
[----:B------:R-:W-:Y:S05]  /*2ff0*/  NANOSLEEP 0x64 ;  /* 0x000000640000795d */ /* 0x000fea0003800000 */
[----:B------:R-:W-:-:S05]  /*3000*/  UMOV UR5, 0x10 ;  /* 0x0000001000057882 */ /* 0x000fca0000000000 */
[----:B------:R-:W-:Y:S04]  /*3010*/  DEPBAR.LE SB1, 0x36 ;  /* 0x00009d800000791a */ /* 0x000fe80000000000 */
[----:B------:R-:W1:Y:S02]  /*3020*/  UTCATOMSWS.FIND_AND_SET.ALIGN UP0, UR5, UR5 ;  /* 0x00000005000575e3 */ /* 0x000e640008000800 */
[----:B-1----:R-:W-:Y:S01]  /*3030*/  MOV R3, UR5 ;  /* 0x0000000500037c02 */ /* 0x002fe20008000f00 */
[----:B------:R-:W-:Y:S05]  /*3040*/  BRA.U !UP0, `(.L_x_59) ;  /* 0xfffffffd08e87547 */ /* 0x000fea000b83ffff */
.L_x_58:
[-C--:B------:R-:W-:Y:S02]  /*3050*/  SHF.L.U32 R2, R2, R3.reuse, RZ ;  /* 0x0000000302027219 */ /* 0x080fe400000006ff */
[----:B------:R-:W-:Y:S01]  /*3060*/  SHF.L.U32 R0, R0, R3, RZ ;  /* 0x0000000300007219 */ /* 0x000fe200000006ff */
[----:B------:R-:W-:Y:S02]  /*3070*/  IMAD.SHL.U32 R3, R3, 0x20, RZ ;  /* 0x0000002003037824 */ /* 0x000fe400078e00ff */
[----:B------:R1:W-:Y:S04]  /*3080*/  ATOMS.OR RZ, [UR4+0x14], R2 ;  /* 0x00001402ffff798c */ /* 0x0003e8000b000004 */
[----:B------:R1:W-:Y:S04]  /*3090*/  ATOMS.OR RZ, [UR4+0x18], R0 ;  /* 0x00001800ffff798c */ /* 0x0003e8000b000004 */
[----:B------:R1:W-:Y:S01]  /*30a0*/  STS [UR37+0x1a0], R3 ;  /* 0x0001a003ff007988 */ /* 0x0003e20008000825 */
[----:B------:R-:W-:Y:S05]  /*30b0*/  BRA `(.L_x_57) ;  /* 0x0000000000107947 */ /* 0x000fea0003800000 */
.L_x_56:
[----:B------:R-:W-:Y:S02]  /*30c0*/  MOV R0, 0xffffffff ;  /* 0xffffffff00007802 */ /* 0x000fe40000000f00 */
[----:B------:R-:W-:-:S03]  /*30d0*/  MOV R2, 0x3100 ;  /* 0x0000310000027802 */ /* 0x000fc60000000f00 */
[----:B------:R1:W-:Y:S04]  /*30e0*/  STS [UR37+0x1a0], R0 ;  /* 0x0001a000ff007988 */ /* 0x0003e80008000825 */
[----:B-1-3-5:R-:W-:Y:S05]  /*30f0*/  CALL.REL.NOINC `($__internal_1_$__cuda_sm10x_tcgen05_guardrail_trap_phase_invalid_during_alloc) ;  /* 0x00000070001c7944 */ /* 0x02afea0003c00000 */
.L_x_57:
[----:B------:R-:W-:Y:S05]  /*3100*/  WARPSYNC.ALL ;  /* 0x0000000000007948 */ /* 0x000fea0003800000 */
[----:B------:R-:W2:Y:S01]  /*3110*/  S2UR UR6, SR_CgaCtaId ;  /* 0x00000000000679c3 */ /* 0x000ea20000008800 */
[----:B------:R-:W-:Y:S01]  /*3120*/  UMOV UR4, 0x400 ;  /* 0x0000040000047882 */ /* 0x000fe20000000000 */
[----:B------:R-:W-:-:S06]  /*3130*/  NOP ;  /* 0x0000000000007918 */ /* 0x000fcc0000000000 */
[----:B------:R-:W-:Y:S06]  /*3140*/  BAR.ARV 0x6, 0xa0 ;  /* 0x0182800000007b1d */ /* 0x000fec0000002000 */
[----:B------:R-:W4:Y:S01]  /*3150*/  LDCU UR7, c[0x0][0x38c] ;  /* 0x00007180ff0777ac */ /* 0x000f220008000800 */
[----:B------:R-:W-:Y:S01]  /*3160*/  IMAD.MOV.U32 R11, RZ, RZ, 0x1 ;  /* 0x00000001ff0b7424 */ /* 0x000fe200078e00ff */
[----:B------:R-:W-:Y:S01]  /*3170*/  CS2R R8, SRZ ;  /* 0x0000000000087805 */ /* 0x000fe2000001ff00 */
[----:B------:R-:W-:Y:S01]  /*3180*/  IMAD.MOV.U32 R10, RZ, RZ, RZ ;  /* 0x000000ffff0a7224 */ /* 0x000fe200078e00ff */
[----:B------:R-:W-:Y:S01]  /*3190*/  UMOV UR18, URZ ;  /* 0x000000ff00127c82 */ /* 0x000fe20008000000 */
[----:B------:R-:W-:Y:S01]  /*31a0*/  UMOV UR17, URZ ;  /* 0x000000ff00117c82 */ /* 0x000fe20008000000 */
[----:B------:R-:W-:Y:S01]  /*31b0*/  UMOV UR22, 0x0 ;  /* 0x0000000000167882 */ /* 0x000fe20000000000 */
[----:B------:R-:W-:Y:S01]  /*31c0*/  UMOV UR23, 0x4400490 ;  /* 0x0440049000177882 */ /* 0x000fe20000000000 */
[----:B------:R-:W-:Y:S01]  /*31d0*/  UMOV UR20, 0x0 ;  /* 0x0000000000147882 */ /* 0x000fe20000000000 */
[----:B------:R-:W-:Y:S01]  /*31e0*/  UMOV UR21, 0x4400490 ;  /* 0x0440049000157882 */ /* 0x000fe20000000000 */
[----:B--2---:R-:W-:Y:S01]  /*31f0*/  ULEA UR6, UR6, UR4, 0x18 ;  /* 0x0000000406067291 */ /* 0x004fe2000f8ec0ff */
[----:B------:R-:W2:Y:S03]  /*3200*/  LDCU UR4, c[0x0][0x38c] ;  /* 0x00007180ff0477ac */ /* 0x000ea60008000800 */
[----:B------:R-:W-:-:S02]  /*3210*/  UIADD3 UR11, UPT, UPT, UR6, 0x6400, URZ ;  /* 0x00006400060b7890 */ /* 0x000fc4000fffe0ff */
[----:B----4-:R-:W-:-:S03]  /*3220*/  UIADD3 UR7, UPT, UPT, UR7, 0x3f, URZ ;  /* 0x0000003f07077890 */ /* 0x010fc6000fffe0ff */
[----:B-1----:R-:W1:Y:S01]  /*3230*/  LDS R0, [UR6+0x1a0] ;  /* 0x0001a006ff007984 */ /* 0x002e620008000800 */
[----:B------:R-:W-:Y:S02]  /*3240*/  UIADD3 UR12, UPT, UPT, UR6, 0x10400, URZ ;  /* 0x00010400060c7890 */ /* 0x000fe4000fffe0ff */
[----:B------:R-:W-:Y:S02]  /*3250*/  USHF.R.S32.HI UR5, URZ, 0x1f, UR7 ;  /* 0x0000001fff057899 */ /* 0x000fe40008011407 */
[----:B------:R-:W-:Y:S02]  /*3260*/  USHF.R.U32.HI UR11, URZ, 0x4, UR11 ;  /* 0x00000004ff0b7899 */ /* 0x000fe4000801160b */
[----:B------:R-:W-:Y:S02]  /*3270*/  ULEA.HI UR5, UR5, UR7, URZ, 0x6 ;  /* 0x0000000705057291 */ /* 0x000fe4000f8f30ff */
[----:B------:R-:W-:Y:S02]  /*3280*/  USHF.R.U32.HI UR12, URZ, 0x4, UR12 ;  /* 0x00000004ff0c7899 */ /* 0x000fe4000801160c */
[----:B------:R-:W-:-:S02]  /*3290*/  USHF.R.S32.HI UR5, URZ, 0x6, UR5 ;  /* 0x00000006ff057899 */ /* 0x000fc40008011405 */
[----:B------:R-:W-:Y:S02]  /*32a0*/  ULOP3.LUT UR11, UR11, 0x3fff, URZ, 0xc0, !UPT ;  /* 0x00003fff0b0b7892 */ /* 0x000fe4000f8ec0ff */
[----:B------:R-:W-:Y:S02]  /*32b0*/  UISETP.LT.AND UP0, UPT, UR5, 0x1, UPT ;  /* 0x000000010500788c */ /* 0x000fe4000bf01270 */
[----:B------:R-:W-:Y:S02]  /*32c0*/  ULOP3.LUT UR12, UR12, 0x3fff, URZ, 0xc0, !UPT ;  /* 0x00003fff0c0c7892 */ /* 0x000fe4000f8ec0ff */
[----:B------:R-:W-:Y:S02]  /*32d0*/  USEL UR10, UR5, 0x1, !UP0 ;  /* 0x00000001050a7887 */ /* 0x000fe4000c000000 */
[----:B------:R-:W-:Y:S02]  /*32e0*/  ULOP3.LUT UR11, UR11, 0x10000, URZ, 0xfc, !UPT ;  /* 0x000100000b0b7892 */ /* 0x000fe4000f8efcff */
[----:B------:R-:W-:-:S02]  /*32f0*/  ULOP3.LUT UR12, UR12, 0x10000, URZ, 0xfc, !UPT ;  /* 0x000100000c0c7892 */ /* 0x000fc4000f8efcff */
[----:B------:R-:W-:Y:S02]  /*3300*/  UIADD3 UR10, UPT, UPT, -UR10, URZ, URZ ;  /* 0x000000ff0a0a7290 */ /* 0x000fe4000fffe1ff */
[----:B--2---:R-:W-:Y:S01]  /*3310*/  UISETP.GE.AND UP3, UPT, UR4, 0x1, UPT ;  /* 0x000000010400788c */ /* 0x004fe2000bf66270 */
[----:B-1----:R-:W-:-:S15]  /*3320*/  R2UR UR19, R0 ;  /* 0x00000000001372ca */ /* 0x002fde00000e0000 */
.L_x_66:
[----:B------:R-:W-:Y:S02]  /*3330*/  LEA R0, R10, UR6, 0x3 ;  /* 0x000000060a007c11 */ /* 0x000fe4000f8e18ff */
[----:B------:R-:W-:Y:S02]  /*3340*/  SHF.L.U32 R2, R9, 0x1f, RZ ;  /* 0x0000001f09027819 */ /* 0x000fe400000006ff */
[----:B------:R-:W-:Y:S01]  /*3350*/  PLOP3.LUT P0, PT, PT, PT, UP3, 0x80, 0x8 ;  /* 0x000000000008781c */ /* 0x000fe20003f0f038 */
[----:B------:R-:W-:Y:S01]  /*3360*/  VIADD R3, R0, 0x100 ;  /* 0x0000010000037836 */ /* 0x000fe20000000000 */
[----:B-1----:R-:W1:Y:S02]  /*3370*/  SYNCS.PHASECHK.TRANS64.TRYWAIT P1, [R0+URZ+0xf0], R2 ;  /* 0x0000f002000075a7 */ /* 0x002e6400080211ff */
[----:B-1--4-:R-:W-:Y:S09]  /*3380*/  @!P1 BRA `(.L_x_60) ;  /* 0x00000064007c9947 */ /* 0x012ff20003800000 */
.L_x_159:
[----:B------:R-:W-:Y:S01]  /*3390*/  LEA R4, R10, UR6, 0x4 ;  /* 0x000000060a047c11 */ /* 0x000fe2000f8e20ff */
[----:B------:R-:W-:Y:S01]  /*33a0*/  @UP3 ULEA UR4, UR17, UR6, 0x3 ;  /* 0x0000000611043291 */ /* 0x000fe2000f8e18ff */
[----:B------:R-:W-:Y:S01]  /*33b0*/  PLOP3.LUT P2, PT, PT, PT, PT, 0x80, 0x8 ;  /* 0x000000000008781c */ /* 0x000fe20003f4f070 */
[----:B------:R-:W-:Y:S01]  /*33c0*/  ULEA UR8, UR18, UR6, 0x3 ;  /* 0x0000000612087291 */ /* 0x000fe2000f8e18ff */
[----:B------:R-:W-:Y:S02]  /*33d0*/  PRMT R3, RZ, 0x654, R3 ;  /* 0x00000654ff037816 */ /* 0x000fe40000000003 */
[----:B------:R-:W2:Y:S01]  /*33e0*/  LDS.128 R4, [R4+0x180] ;  /* 0x0001800004047984 */ /* 0x000ea20000000c00 */
[----:B-1----:R-:W-:Y:S02]  /*33f0*/  @P0 SHF.L.U32 R2, R8, 0x1f, RZ ;  /* 0x0000001f08020819 */ /* 0x002fe400000006ff */
[----:B------:R-:W-:Y:S01]  /*3400*/  SHF.L.U32 R0, R11, 0x1f, RZ ;  /* 0x0000001f0b007819 */ /* 0x000fe200000006ff */
[----:B------:R-:W-:Y:S01]  /*3410*/  @!PT LDS RZ, [RZ] ;  /* 0x00000000fffff984 */ /* 0x000fe20000000800 */
[----:B------:R-:W-:Y:S01]  /*3420*/  @!PT LDS RZ, [RZ] ;  /* 0x00000000fffff984 */ /* 0x000fe20000000800 */
[----:B------:R-:W-:Y:S01]  /*3430*/  @!PT LDS RZ, [RZ] ;  /* 0x00000000fffff984 */ /* 0x000fe20000000800 */
[----:B------:R-:W-:Y:S01]  /*3440*/  @!PT LDS RZ, [RZ] ;  /* 0x00000000fffff984 */ /* 0x000fe20000000800 */
[----:B------:R1:W-:Y:S06]  /*3450*/  MEMBAR.ALL.CTA ;  /* 0x0000000000007992 */ /* 0x0003ec0000008000 */
[----:B-1----:R-:W1:Y:S02]  /*3460*/  FENCE.VIEW.ASYNC.S ;  /* 0x00000000000073c6 */ /* 0x002e640000000000 */
[----:B-1----:R1:W-:Y:S01]  /*3470*/  SYNCS.ARRIVE.TRANS64.RED.A1T0 RZ, [R3+URZ], RZ ;  /* 0x000000ff03ff79a7 */ /* 0x0023e200081004ff */
[----:B------:R1:W4:Y:S01]  /*3480*/  @P0 SYNCS.PHASECHK.TRANS64.TRYWAIT P2, [UR4], R2 ;  /* 0x00000002ff0005a7 */ /* 0x0003220008041104 */
[----:B------:R-:W-:Y:S01]  /*3490*/  ULEA.HI UR4, UR18, UR18, URZ, 0x1 ;  /* 0x0000001212047291 */ /* 0x000fe2000f8f08ff */
[----:B--2---:R-:W-:-:S03]  /*34a0*/  LOP3.LUT P1, RZ, R6, 0x1, RZ, 0xc0, !PT ;  /* 0x0000000106ff7812 */ /* 0x004fc6000782c0ff */
[----:B------:R-:W-:Y:S02]  /*34b0*/  USHF.L.U32 UR9, UR4, 0x7, URZ ;  /* 0x0000000704097899 */ /* 0x000fe400080006ff */
[----:B------:R-:W-:Y:S02]  /*34c0*/  ULOP3.LUT UR4, UR4, 0xffe, URZ, 0xc0, !UPT ;  /* 0x00000ffe04047892 */ /* 0x000fe4000f8ec0ff */
[----:B------:R-:W-:Y:S02]  /*34d0*/  ULOP3.LUT UR9, UR9, 0xffffff00, URZ, 0xc0, !UPT ;  /* 0xffffff0009097892 */ /* 0x000fe4000f8ec0ff */
[----:B------:R-:W-:Y:S02]  /*34e0*/  UIADD3 UR4, UPT, UPT, -UR4, UR18, URZ ;  /* 0x0000001204047290 */ /* 0x000fe4000fffe1ff */
[----:B------:R-:W-:Y:S01]  /*34f0*/  UIADD3 UR9, UPT, UPT, UR19, UR9, URZ ;  /* 0x0000000913097290 */ /* 0x000fe2000fffe0ff */
[----:B------:R-:W2:Y:S03]  /*3500*/  SYNCS.PHASECHK.TRANS64.TRYWAIT P0, [UR8+0x130], R0 ;  /* 0x00013000ff0075a7 */ /* 0x000ea60008001108 */
[----:B------:R-:W-:Y:S01]  /*3510*/  ULEA UR9, UR4, UR9, 0x14 ;  /* 0x0000000904097291 */ /* 0x000fe2000f8ea0ff */
[----:B-12-4-:R-:W-:Y:S11]  /*3520*/  @!P0 BRA `(.L_x_61) ;  /* 0x0000006400288947 */ /* 0x016ff60003800000 */
.L_x_161:
[----:B------:R-:W-:Y:S01]  /*3530*/  IADD3 R10, PT, PT, R10, 0x1, RZ ;  /* 0x000000010a0a7810 */ /* 0x000fe20007ffe0ff */
[----:B------:R-:W-:Y:S06]  /*3540*/  BRA.U !UP3, `(.L_x_62) ;  /* 0x000000010b987547 */ /* 0x000fec000b800000 */
[----:B------:R-:W-:Y:S01]  /*3550*/  UPLOP3.LUT UP4, UPT, UPT, UPT, UPT, 0x40, 0x4 ;  /* 0x000000000004789c */ /* 0x000fe20003f8e870 */
[----:B------:R-:W-:Y:S01]  /*3560*/  UMOV UR16, UR10 ;  /* 0x0000000a00107c82 */ /* 0x000fe20008000000 */
[----:B------:R-:W-:Y:S01]  /*3570*/  UMOV UR15, UR5 ;  /* 0x00000005000f7c82 */ /* 0x000fe20008000000 */
[----:B------:R-:W-:-:S08]  /*3580*/  UMOV UR14, UR17 ;  /* 0x00000011000e7c82 */ /* 0x000fd00008000000 */
.L_x_65:
[----:B------:R-:W-:Y:S02]  /*3590*/  UIADD3 UR16, UPT, UPT, UR16, 0x1, URZ ;  /* 0x0000000110107890 */ /* 0x000fe4000fffe0ff */
[----:B--2---:R-:W-:Y:S02]  /*35a0*/  ULEA UR7, UR14, UR6, 0x3 ;  /* 0x000000060e077291 */ /* 0x004fe4000f8e18ff */
[----:B------:R-:W-:Y:S01]  /*35b0*/  UISETP.NE.AND UP0, UPT, UR16, URZ, UPT ;  /* 0x000000ff1000728c */ /* 0x000fe2000bf05270 */
[----:B----4-:R-:W-:Y:S10]  /*35c0*/  @P2 BRA `(.L_x_63) ;  /* 0x00000000000c2947 */ /* 0x010ff40003800000 */
[----:B-1----:R-:W-:Y:S04]  /*35d0*/  SHF.L.U32 R2, R8, 0x1f, RZ ;  /* 0x0000001f08027819 */ /* 0x002fe800000006ff */
[----:B------:R-:W1:Y:S02]  /*35e0*/  SYNCS.PHASECHK.TRANS64.TRYWAIT P0, [UR7], R2 ;  /* 0x00000002ff0075a7 */ /* 0x000e640008001107 */
[----:B-1----:R-:W-:Y:S05]  /*35f0*/  @!P0 BRA `(.L_x_64) ;  /* 0x00000064000c8947 */ /* 0x002fea0003800000 */
.L_x_63:
[----:B------:R-:W-:Y:S01]  /*3600*/  UISETP.NE.AND UP1, UPT, UR15, 0x1, UPT ;  /* 0x000000010f00788c */ /* 0x000fe2000bf25270 */
[----:B------:R-:W-:Y:S01]  /*3610*/  PLOP3.LUT P2, PT, PT, PT, PT, 0x80, 0x8 ;  /* 0x000000000008781c */ /* 0x000fe20003f4f070 */
[----:B------:R-:W-:Y:S02]  /*3620*/  UIADD3 UR17, UPT, UPT, UR14, 0x1, URZ ;  /* 0x000000010e117890 */ /* 0x000fe4000fffe0ff */
[----:B------:R-:W-:Y:S02]  /*3630*/  ULEA UR24, UR14, UR12, 0xa ;  /* 0x0000000c0e187291 */ /* 0x000fe4000f8e50ff */
[----:B------:R-:W-:Y:S01]  /*3640*/  UISETP.NE.AND UP2, UPT, UR17, 0xa, UPT ;  /* 0x0000000a1100788c */ /* 0x000fe2000bf45270 */
[----:B------:R-:W-:Y:S01]  /*3650*/  PLOP3.LUT P0, PT, PT, PT, UP1, 0x80, 0x8 ;  /* 0x000000000008781c */ /* 0x000fe20003f0f018 */
[----:B------:R-:W-:Y:S02]  /*3660*/  ULEA UR26, UR14, UR11, 0x8 ;  /* 0x0000000b0e1a7291 */ /* 0x000fe4000f8e40ff */
[----:B------:R-:W-:Y:S02]  /*3670*/  USEL UR13, URZ, 0x1, UP2 ;  /* 0x00000001ff0d7887 */ /* 0x000fe40009000000 */
[----:B------:R-:W-:Y:S02]  /*3680*/  USEL UR17, UR17, URZ, UP2 ;  /* 0x000000ff11117287 */ /* 0x000fe40009000000 */
[----:B------:R-:W-:Y:S02]  /*3690*/  UIADD3 UR30, UPT, UPT, UR24, 0x2, URZ ;  /* 0x00000002181e7890 */ /* 0x000fe4000fffe0ff */
[----:B------:R-:W-:Y:S01]  /*36a0*/  @UP1 ULEA UR4, UR17, UR6, 0x3 ;  /* 0x0000000611041291 */ /* 0x000fe2000f8e18ff */
[----:B------:R-:W-:Y:S01]  /*36b0*/  LOP3.LUT R8, R8, UR13, RZ, 0x3c, !PT ;  /* 0x0000000d08087c12 */ /* 0x000fe2000f8e3cff */
[----:B------:R-:W-:Y:S02]  /*36c0*/  UIADD3 UR28, UPT, UPT, UR26, 0x2, URZ ;  /* 0x000000021a1c7890 */ /* 0x000fe4000fffe0ff */
[----:B------:R-:W-:Y:S01]  /*36d0*/  UIADD3 UR7, UPT, UPT, UR7, 0x50, URZ ;  /* 0x0000005007077890 */ /* 0x000fe2000fffe0ff */
[----:B-1----:R-:W-:Y:S01]  /*36e0*/  @P0 SHF.L.U32 R0, R8, 0x1f, RZ ;  /* 0x0000001f08000819 */ /* 0x002fe200000006ff */
[----:B------:R-:W-:Y:S01]  /*36f0*/  UMOV UR25, 0x80004020 ;  /* 0x8000402000197882 */ /* 0x000fe20000000000 */
[----:B------:R-:W-:Y:S01]  /*3700*/  UMOV UR27, 0x80004020 ;  /* 0x80004020001b7882 */ /* 0x000fe20000000000 */
[----:B------:R-:W-:Y:S01]  /*3710*/  UMOV UR31, 0x80004020 ;  /* 0x80004020001f7882 */ /* 0x000fe20000000000 */
[----:B------:R2:W4:Y:S01]  /*3720*/  @P0 SYNCS.PHASECHK.TRANS64.TRYWAIT P2, [UR4], R0 ;  /* 0x00000000ff0005a7 */ /* 0x0005220008041104 */
[----:B------:R-:W-:Y:S01]  /*3730*/  UIADD3 UR15, UPT, UPT, UR15, -0x1, URZ ;  /* 0xffffffff0f0f7890 */ /* 0x000fe2000fffe0ff */
[----:B------:R2:W-:Y:S01]  /*3740*/  UTCQMMA gdesc[UR26], gdesc[UR24], tmem[UR9], tmem[UR22], idesc[UR23], UP4 ;  /* 0x00ff16181a0075ea */ /* 0x0005e2000a000309 */
[----:B------:R-:W-:Y:S01]  /*3750*/  UPLOP3.LUT UP4, UPT, UPT, UPT, UPT, 0x80, 0x8 ;  /* 0x000000000008789c */ /* 0x000fe20003f8f070 */
[----:B------:R-:W-:Y:S01]  /*3760*/  UMOV UR29, 0x80004020 ;  /* 0x80004020001d7882 */ /* 0x000fe20000000000 */
[----:B------:R-:W-:Y:S01]  /*3770*/  UMOV UR14, UR17 ;  /* 0x00000011000e7c82 */ /* 0x000fe20008000000 */
[----:B------:R2:W-:Y:S01]  /*3780*/  UTCQMMA gdesc[UR28], gdesc[UR30], tmem[UR9], tmem[UR20], idesc[UR21], UPT ;  /* 0x00ff141e1c0075ea */ /* 0x0005e2000b800309 */
[----:B------:R2:W-:Y:S01]  /*3790*/  UTCBAR [UR7], URZ ;  /* 0x000000ff070073e9 */ /* 0x0005e200080000ff */
[----:B------:R-:W-:Y:S06]  /*37a0*/  BRA.U UP0, `(.L_x_65) ;  /* 0xfffffffd00787547 */ /* 0x000fec000b83ffff */
.L_x_62:
[----:B------:R-:W-:Y:S01]  /*37b0*/  UIADD3 UR18, UPT, UPT, UR18, 0x1, URZ ;  /* 0x0000000112127890 */ /* 0x000fe2000fffe0ff */
[C---:B------:R-:W-:Y:S01]  /*37c0*/  ISETP.NE.AND P0, PT, R10.reuse, 0x2, PT ;  /* 0x000000020a00780c */ /* 0x040fe20003f05270 */
[----:B------:R-:W-:Y:S02]  /*37d0*/  UIADD3 UR8, UPT, UPT, UR8, 0x110, URZ ;  /* 0x0000011008087890 */ /* 0x000fe4000fffe0ff */
[----:B------:R-:W-:Y:S01]  /*37e0*/  UISETP.NE.AND UP0, UPT, UR18, 0x4, UPT ;  /* 0x000000041200788c */ /* 0x000fe2000bf05270 */
[----:B-12---:R-:W-:Y:S02]  /*37f0*/  SEL R0, RZ, 0x1, P0 ;  /* 0x00000001ff007807 */ /* 0x006fe40000000000 */
[----:B------:R-:W-:Y:S01]  /*3800*/  SEL R10, R10, RZ, P0 ;  /* 0x000000ff0a0a7207 */ /* 0x000fe20000000000 */
[----:B------:R-:W-:Y:S01]  /*3810*/  USEL UR4, URZ, 0x1, UP0 ;  /* 0x00000001ff047887 */ /* 0x000fe20008000000 */
[----:B------:R-:W-:Y:S01]  /*3820*/  LOP3.LUT R9, R9, R0, RZ, 0x3c, !PT ;  /* 0x0000000009097212 */ /* 0x000fe200078e3cff */
[----:B------:R-:W-:Y:S01]  /*3830*/  USEL UR18, UR18, URZ, UP0 ;  /* 0x000000ff12127287 */ /* 0x000fe20008000000 */
[----:B------:R1:W-:Y:S03]  /*3840*/  UTCBAR [UR8], URZ ;  /* 0x000000ff080073e9 */ /* 0x0003e600080000ff */
[----:B------:R-:W-:Y:S01]  /*3850*/  LOP3.LUT R11, R11, UR4, RZ, 0x3c, !PT ;  /* 0x000000040b0b7c12 */ /* 0x000fe2000f8e3cff */
[----:B------:R-:W-:Y:S07]  /*3860*/  @P1 BRA `(.L_x_66) ;  /* 0xfffffff800b01947 */ /* 0x000fee000383ffff */
[----:B------:R-:W2:Y:S01]  /*3870*/  S2UR UR4, SR_CgaCtaId ;  /* 0x00000000000479c3 */ /* 0x000ea20000008800 */
[----:B------:R-:W-:Y:S01]  /*3880*/  ELECT P0, URZ, PT ;  /* 0x0000000000ff782f */ /* 0x000fe20003800000 */
[----:B------:R-:W-:Y:S01]  /*3890*/  IMAD.MOV.U32 R0, RZ, RZ, 0x1 ;  /* 0x00000001ff007424 */ /* 0x000fe200078e00ff */
[----:B------:R-:W-:Y:S01]  /*38a0*/  UIADD3 UR6, UPT, UPT, UR6, 0x130, URZ ;  /* 0x0000013006067890 */ /* 0x000fe2000fffe0ff */
[----:B------:R-:W-:Y:S01]  /*38b0*/  SHF.L.U32 R2, R11, 0x1f, RZ ;  /* 0x0000001f0b027819 */ /* 0x000fe200000006ff */
[----:B------:R-:W-:-:S03]  /*38c0*/  UMOV UR5, 0x40 ;  /* 0x0000004000057882 */ /* 0x000fc60000000000 */
[----:B------:R-:W-:Y:S01]  /*38d0*/  UVIRTCOUNT.DEALLOC.SMPOOL 0x80 ;  /* 0x000000800000784c */ /* 0x000fe20000000000 */
[----:B--2---:R-:W-:Y:S02]  /*38e0*/  ULEA UR4, UR4, UR5, 0x18 ;  /* 0x0000000504047291 */ /* 0x004fe4000f8ec0ff */
[----:B------:R-:W-:-:S07]  /*38f0*/  ULEA UR5, UR18, UR6, 0x3 ;  /* 0x0000000612057291 */ /* 0x000fce000f8e18ff */
[----:B------:R2:W-:Y:S02]  /*3900*/  @P0 STS.U8 [UR4+0x1c], R0 ;  /* 0x00001c00ff000988 */ /* 0x0005e40008000004 */
[----:B------:R-:W3:Y:S02]  /*3910*/  SYNCS.PHASECHK.TRANS64.TRYWAIT P0, [UR5], R2 ;  /* 0x00000002ff0075a7 */ /* 0x000ee40008001105 */
[----:B--23--:R-:W-:Y:S05]  /*3920*/  @!P0 BRA `(.L_x_67) ;  /* 0x0000006000588947 */ /* 0x00cfea0003800000 */
.L_x_164:
[----:B------:R-:W-:-:S04]  /*3930*/  UIADD3 UR7, UPT, UPT, UR18, 0x1, URZ ;  /* 0x0000000112077890 */ /* 0x000fc8000fffe0ff */
[----:B------:R-:W-:-:S04]  /*3940*/  UISETP.NE.AND UP0, UPT, UR7, 0x4, UPT ;  /* 0x000000040700788c */ /* 0x000fc8000bf05270 */
[----:B-1----:R-:W-:Y:S02]  /*3950*/  USEL UR8, URZ, 0x1, UP0 ;  /* 0x00000001ff087887 */ /* 0x002fe40008000000 */
[----:B------:R-:W-:-:S04]  /*3960*/  USEL UR7, UR7, URZ, UP0 ;  /* 0x000000ff07077287 */ /* 0x000fc80008000000 */
[----:B------:R-:W-:Y:S01]  /*3970*/  ULEA UR5, UR7, UR6, 0x3 ;  /* 0x0000000607057291 */ /* 0x000fe2000f8e18ff */
[----:B--2---:R-:W-:-:S04]  /*3980*/  LOP3.LUT R2, R11, UR8, RZ, 0x3c, !PT ;  /* 0x000000080b027c12 */ /* 0x004fc8000f8e3cff */
[----:B------:R-:W-:-:S04]  /*3990*/  SHF.L.U32 R3, R2, 0x1f, RZ ;  /* 0x0000001f02037819 */ /* 0x000fc800000006ff */
[----:B------:R-:W1:Y:S02]  /*39a0*/  SYNCS.PHASECHK.TRANS64.TRYWAIT P0, [UR5], R3 ;  /* 0x00000003ff0075a7 */ /* 0x000e640008001105 */
[----:B-1----:R-:W-:Y:S05]  /*39b0*/  @!P0 BRA `(.L_x_68) ;  /* 0x00000060004c8947 */ /* 0x002fea0003800000 */
.L_x_166:
        /* <DEDUP_REMOVED lines=9> */
.L_x_168:
[----:B------:R-:W-:-:S04]  /*3a50*/  UIADD3 UR7, UPT, UPT, UR7, 0x1, URZ ;  /* 0x0000000107077890 */ /* 0x000fc8000fffe0ff */
[----:B------:R-:W-:-:S04]  /*3a60*/  UISETP.NE.AND UP0, UPT, UR7, 0x4, UPT ;  /* 0x000000040700788c */ /* 0x000fc8000bf05270 */
[----:B------:R-:W-:Y:S02]  /*3a70*/  USEL UR5, URZ, 0x1, UP0 ;  /* 0x00000001ff057887 */ /* 0x000fe40008000000 */
[----:B------:R-:W-:-:S04]  /*3a80*/  USEL UR7, UR7, URZ, UP0 ;  /* 0x000000ff07077287 */ /* 0x000fc80008000000 */
[----:B------:R-:W-:Y:S01]  /*3a90*/  ULEA UR7, UR7, UR6, 0x3 ;  /* 0x0000000607077291 */ /* 0x000fe2000f8e18ff */
[----:B------:R-:W-:-:S04]  /*3aa0*/  LOP3.LUT R2, R2, UR5, RZ, 0x3c, !PT ;  /* 0x0000000502027c12 */ /* 0x000fc8000f8e3cff */
[----:B------:R-:W-:-:S04]  /*3ab0*/  SHF.L.U32 R2, R2, 0x1f, RZ ;  /* 0x0000001f02027819 */ /* 0x000fc800000006ff */
[----:B------:R-:W2:Y:S02]  /*3ac0*/  SYNCS.PHASECHK.TRANS64.TRYWAIT P0, [UR7], R2 ;  /* 0x00000002ff0075a7 */ /* 0x000ea40008001107 */
[----:B--2---:R-:W-:Y:S05]  /*3ad0*/  @!P0 BRA `(.L_x_70) ;  /* 0x0000006000348947 */ /* 0x004fea0003800000 */
.L_x_170:
[----:B------:R-:W-:Y:S01]  /*3ae0*/  NOP ;  /* 0x0000000000007918 */ /* 0x000fe20000000000 */
[----:B-1----:R-:W1:Y:S01]  /*3af0*/  LDS R0, [UR4+0x14] ;  /* 0x00001404ff007984 */ /* 0x002e620008000800 */
[----:B------:R-:W-:Y:S01]  /*3b00*/  ULOP3.LUT UR6, UR19, 0xffff, URZ, 0xc0, !UPT ;  /* 0x0000ffff13067892 */ /* 0x000fe2000f8ec0ff */
[----:B------:R-:W-:Y:S01]  /*3b10*/  UMOV UR8, 0xffff ;  /* 0x0000ffff00087882 */ /* 0x000fe20000000000 */
[----:B------:R-:W-:Y:S02]  /*3b20*/  UMOV UR5, 0x1 ;  /* 0x0000000100057882 */ /* 0x000fe40000000000 */
[----:B------:R-:W-:-:S04]  /*3b30*/  USHF.R.U32.HI UR6, URZ, 0x5, UR6 ;  /* 0x00000005ff067899 */ /* 0x000fc80008011606 */
[----:B------:R-:W-:Y:S02]  /*3b40*/  USHF.L.U32 UR8, UR8, UR6, URZ ;  /* 0x0000000608087299 */ /* 0x000fe400080006ff */
[----:B------:R-:W-:-:S04]  /*3b50*/  USHF.L.U32 UR5, UR5, UR6, URZ ;  /* 0x0000000605057299 */ /* 0x000fc800080006ff */
[----:B-1----:R-:W-:-:S04]  /*3b60*/  LOP3.LUT R0, R0, UR8, RZ, 0xc0, !PT ;  /* 0x0000000800007c12 */ /* 0x002fc8000f8ec0ff */
[----:B------:R-:W-:-:S13]  /*3b70*/  ISETP.NE.AND P0, PT, R0, UR8, PT ;  /* 0x0000000800007c0c */ /* 0x000fda000bf05270 */
[----:B------:R-:W-:Y:S05]  /*3b80*/  @P0 BRA `(.L_x_71) ;  /* 0x0000000000580947 */ /* 0x000fea0003800000 */
[----:B------:R-:W1:Y:S02]  /*3b90*/  LDS R0, [UR4+0x18] ;  /* 0x00001804ff007984 */ /* 0x000e640008000800 */
[----:B-1----:R-:W-:-:S04]  /*3ba0*/  LOP3.LUT R0, R0, UR5, RZ, 0xc0, !PT ;  /* 0x0000000500007c12 */ /* 0x002fc8000f8ec0ff */
[----:B------:R-:W-:-:S13]  /*3bb0*/  ISETP.NE.AND P0, PT, R0, UR5, PT ;  /* 0x0000000500007c0c */ /* 0x000fda000bf05270 */
[----:B------:R-:W-:Y:S05]  /*3bc0*/  @P0 BRA `(.L_x_72) ;  /* 0x00000000003c0947 */ /* 0x000fea0003800000 */
[----:B------:R-:W1:Y:S01]  /*3bd0*/  S2R R2, SR_LANEID ;  /* 0x0000000000027919 */ /* 0x000e620000000000 */
[----:B------:R-:W-:Y:S01]  /*3be0*/  ULOP3.LUT UR8, URZ, UR8, URZ, 0x33, !UPT ;  /* 0x00000008ff087292 */ /* 0x000fe2000f8e33ff */
[----:B------:R-:W-:Y:S02]  /*3bf0*/  VOTEU.ANY UR7, UPT, PT ;  /* 0x0000000000077886 */ /* 0x000fe400038e0100 */
[----:B------:R-:W-:-:S03]  /*3c00*/  UFLO.U32 UR7, UR7 ;  /* 0x00000007000772bd */ /* 0x000fc600080e0000 */
[----:B------:R-:W-:-:S04]  /*3c10*/  IMAD.U32 R0, RZ, RZ, UR8 ;  /* 0x00000008ff007e24 */ /* 0x000fc8000f8e00ff */
[----:B------:R2:W3:Y:S02]  /*3c20*/  REDUX UR6, R0 ;  /* 0x00000000000673c4 */ /* 0x0004e40000000000 */
[----:B------:R1:W-:Y:S02]  /*3c30*/  UTCATOMSWS.AND URZ, UR8 ;  /* 0x0000000800ff79e3 */ /* 0x0003e40008000000 */
[----:B-1----:R-:W-:Y:S02]  /*3c40*/  ISETP.EQ.U32.AND P0, PT, R2, UR7, PT ;  /* 0x0000000702007c0c */ /* 0x002fe4000bf02070 */
[----:B--2---:R-:W-:Y:S02]  /*3c50*/  LOP3.LUT R0, RZ, UR5, RZ, 0x33, !PT ;  /* 0x00000005ff007c12 */ /* 0x004fe4000f8e33ff */
[----:B---3--:R-:W-:Y:S02]  /*3c60*/  MOV R2, UR6 ;  /* 0x0000000600027c02 */ /* 0x008fe40008000f00 */
[----:B------:R-:W1:Y:S07]  /*3c70*/  REDUX UR5, R0 ;  /* 0x00000000000573c4 */ /* 0x000e6e0000000000 */
[----:B------:R2:W-:Y:S01]  /*3c80*/  @P0 ATOMS.AND RZ, [UR4+0x14], R2 ;  /* 0x00001402ffff098c */ /* 0x0005e2000a800004 */
[----:B-1----:R-:W-:-:S05]  /*3c90*/  IMAD.U32 R0, RZ, RZ, UR5 ;  /* 0x00000005ff007e24 */ /* 0x002fca000f8e00ff */
[----:B------:R2:W-:Y:S01]  /*3ca0*/  @P0 ATOMS.AND RZ, [UR4+0x18], R0 ;  /* 0x00001800ffff098c */ /* 0x0005e2000a800004 */
[----:B------:R-:W-:Y:S05]  /*3cb0*/  BRA `(.L_x_73) ;  /* 0x0000000000147947 */ /* 0x000fea0003800000 */
.L_x_72:
[----:B------:R-:W-:Y:S02]  /*3cc0*/  MOV R2, 0x3ce0 ;  /* 0x00003ce000027802 */ /* 0x000fe40000000f00 */
[----:B----45:R-:W-:Y:S05]  /*3cd0*/  CALL.REL.NOINC `($__internal_0_$__cuda_sm10x_tcgen05_guardrail_trap_col_being_dealloced_not_returned_by_alloc) ;  /* 0x0000006400187944 */ /* 0x030fea0003c00000 */
[----:B------:R-:W-:Y:S05]  /*3ce0*/  BRA `(.L_x_73) ;  /* 0x0000000000087947 */ /* 0x000fea0003800000 */
.L_x_71:
[----:B------:R-:W-:Y:S02]  /*3cf0*/  MOV R2, 0x3d10 ;  /* 0x00003d1000027802 */ /* 0x000fe40000000f00 */
[----:B----45:R-:W-:Y:S05]  /*3d00*/  CALL.REL.NOINC `($__internal_2_$__cuda_sm10x_tcgen05_guardrail_trap_unallocated_columns_being_dealloced) ;  /* 0x0000006400247944 */ /* 0x030fea0003c00000 */
.L_x_73:
[----:B------:R-:W-:Y:S01]  /*3d10*/  NOP ;  /* 0x0000000000007918 */ /* 0x000fe20000000000 */
[----:B------:R-:W-:Y:S05]  /*3d20*/  EXIT ;  /* 0x000000000000794d */ /* 0x000fea0003800000 */
.L_x_55:
[----:B------:R-:W-:-:S09]  /*3d30*/  UISETP.NE.OR UP2, UPT, UR8, 0x3, !UP2 ;  /* 0x000000030800788c */ /* 0x000fd2000d745670 */
[----:B------:R-:W-:Y:S05]  /*3d40*/  BRA.U UP2, `(.L_x_74) ;  /* 0x0000001102087547 */ /* 0x000fea000b800000 */
[----:B------:R-:W1:Y:S01]  /*3d50*/  LDC R0, c[0x0][0xb30] ;  /* 0x0002cc00ff007b82 */ /* 0x000e620000000800 */
[----:B------:R-:W2:Y:S01]  /*3d60*/  LDCU.64 UR8, c[0x0][0x888] ;  /* 0x00011100ff0877ac */ /* 0x000ea20008000a00 */
[----:B------:R-:W-:Y:S02]  /*3d70*/  HFMA2 R27, -RZ, RZ, 0, 0 ;  /* 0x00000000ff1b7431 */ /* 0x000fe400000001ff */
[----:B------:R-:W-:Y:S01]  /*3d80*/  IMAD.MOV.U32 R29, RZ, RZ, 0x1 ;  /* 0x00000001ff1d7424 */ /* 0x000fe200078e00ff */
[----:B------:R-:W-:Y:S01]  /*3d90*/  MOV R25, 0x1000 ;  /* 0x0000100000197802 */ /* 0x000fe20000000f00 */
[----:B------:R-:W4:Y:S01]  /*3da0*/  LDCU.64 UR4, c[0x0][0x890] ;  /* 0x00011200ff0477ac */ /* 0x000f220008000a00 */
[----:B------:R-:W-:Y:S01]  /*3db0*/  IMAD.MOV.U32 R28, RZ, RZ, RZ ;  /* 0x000000ffff1c7224 */ /* 0x000fe200078e00ff */
[----:B------:R-:W3:Y:S01]  /*3dc0*/  LDC R24, c[0x0][0x370] ;  /* 0x0000dc00ff187b82 */ /* 0x000ee20000000800 */
[----:B------:R-:W-:Y:S01]  /*3dd0*/  UMOV UR7, 0x400 ;  /* 0x0000040000077882 */ /* 0x000fe20000000000 */
[----:B------:R-:W-:-:S02]  /*3de0*/  UPLOP3.LUT UP1, UPT, UPT, UPT, UPT, 0x40, 0x4 ;  /* 0x000000000004789c */ /* 0x000fc40003f2e870 */
[----:B------:R-:W-:-:S04]  /*3df0*/  ULEA UR7, UR37, UR7, 0x18 ;  /* 0x0000000725077291 */ /* 0x000fc8000f8ec0ff */
[----:B------:R-:W3:Y:S01]  /*3e00*/  LDC R3, c[0x0][0xb0c] ;  /* 0x0002c300ff037b82 */ /* 0x000ee20000000800 */
[----:B------:R-:W-:Y:S02]  /*3e10*/  UIADD3 UR13, UPT, UPT, UR7, 0xb8, URZ ;  /* 0x000000b8070d7890 */ /* 0x000fe4000fffe0ff */
[----:B--2---:R-:W-:Y:S02]  /*3e20*/  UISETP.NE.U32.AND UP2, UPT, UR8, URZ, UPT ;  /* 0x000000ff0800728c */ /* 0x004fe4000bf45070 */
[----:B------:R-:W-:Y:S02]  /*3e30*/  UIADD3 UR33, UPT, UPT, UR7, 0xa0, URZ ;  /* 0x000000a007217890 */ /* 0x000fe4000fffe0ff */
[----:B----4-:R-:W-:Y:S01]  /*3e40*/  UISETP.NE.U32.AND UP3, UPT, UR4, URZ, UPT ;  /* 0x000000ff0400728c */ /* 0x010fe2000bf65070 */
[----:B------:R-:W2:Y:S01]  /*3e50*/  LDC R18, c[0x0][0xb20] ;  /* 0x0002c800ff127b82 */ /* 0x000ea20000000800 */
[----:B-1----:R-:W-:Y:S01]  /*3e60*/  ISETP.NE.AND P1, PT, R0, 0x1, PT ;  /* 0x000000010000780c */ /* 0x002fe20003f25270 */
[----:B------:R-:W-:-:S02]  /*3e70*/  UISETP.NE.AND.EX UP2, UPT, UR9, URZ, UPT, UP2 ;  /* 0x000000ff0900728c */ /* 0x000fc4000bf45320 */
[----:B------:R-:W-:Y:S02]  /*3e80*/  UIADD3 UR25, UPT, UPT, UR7, 0xa8, URZ ;  /* 0x000000a807197890 */ /* 0x000fe4000fffe0ff */
[----:B------:R-:W-:Y:S02]  /*3e90*/  UIADD3 UR17, UPT, UPT, UR7, 0xb0, URZ ;  /* 0x000000b007117890 */ /* 0x000fe4000fffe0ff */
[----:B------:R-:W1:Y:S01]  /*3ea0*/  LDC.64 R30, c[0x0][0x348] ;  /* 0x0000d200ff1e7b82 */ /* 0x000e620000000a00 */
[----:B------:R-:W-:Y:S02]  /*3eb0*/  UPRMT UR13, UR37, 0x654, UR13 ;  /* 0x00000654250d7896 */ /* 0x000fe4000800000d */
[----:B------:R-:W-:-:S05]  /*3ec0*/  UISETP.NE.AND.EX UP3, UPT, UR5, URZ, UPT, UP3 ;  /* 0x000000ff0500728c */ /* 0x000fca000bf65330 */
[----:B------:R-:W4:Y:S08]  /*3ed0*/  LDC.64 R16, c[0x0][0xb10] ;  /* 0x0002c400ff107b82 */ /* 0x000f300000000a00 */
[----:B------:R-:W1:Y:S08]  /*3ee0*/  LDC.64 R6, c[0x0][0xb18] ;  /* 0x0002c600ff067b82 */ /* 0x000e700000000a00 */
[----:B------:R-:W1:Y:S08]  /*3ef0*/  LDC.64 R4, c[0x0][0xb28] ;  /* 0x0002ca00ff047b82 */ /* 0x000e700000000a00 */
[----:B--23--:R-:W1:Y:S02]  /*3f00*/  LDC R19, c[0x0][0x374] ;  /* 0x0000dd00ff137b82 */ /* 0x00ce640000000800 */
.L_x_85:
[C---:B------:R-:W-:Y:S02]  /*3f10*/  LEA R0, R28.reuse, UR7, 0x3 ;  /* 0x000000071c007c11 */ /* 0x040fe4000f8e18ff */
[----:B------:R-:W-:Y:S02]  /*3f20*/  SHF.L.U32 R2, R27, 0x1f, RZ ;  /* 0x0000001f1b027819 */ /* 0x000fe400000006ff */
[----:B------:R-:W-:Y:S02]  /*3f30*/  LEA R20, R28, UR7, 0x4 ;  /* 0x000000071c147c11 */ /* 0x000fe4000f8e20ff */
[----:B--2---:R-:W2:Y:S02]  /*3f40*/  SYNCS.PHASECHK.TRANS64.TRYWAIT P0, [R0+URZ+0xf0], R2 ;  /* 0x0000f002000075a7 */ /* 0x004ea400080011ff */
[----:B--2---:R-:W-:Y:S05]  /*3f50*/  @!P0 BRA `(.L_x_75) ;  /* 0x0000005c002c8947 */ /* 0x004fea0003800000 */
.L_x_171:
[----:B------:R-:W-:Y:S01]  /*3f60*/  ISETP.GE.AND P0, PT, R40, 0x1, PT ;  /* 0x000000012800780c */ /* 0x000fe20003f06270 */
[----:B------:R-:W3:Y:S01]  /*3f70*/  LDS.128 R20, [R20+0x180] ;  /* 0x0001800014147984 */ /* 0x000ee20000000c00 */
[----:B--2---:R-:W-:Y:S01]  /*3f80*/  VIADD R0, R0, 0x100 ;  /* 0x0000010000007836 */ /* 0x004fe20000000000 */
[----:B------:R-:W-:Y:S01]  /*3f90*/  @!PT LDS RZ, [RZ] ;  /* 0x00000000fffff984 */ /* 0x000fe20000000800 */
[----:B------:R-:W-:Y:S01]  /*3fa0*/  @!PT LDS RZ, [RZ] ;  /* 0x00000000fffff984 */ /* 0x000fe20000000800 */
[----:B------:R-:W-:Y:S01]  /*3fb0*/  @!PT LDS RZ, [RZ] ;  /* 0x00000000fffff984 */ /* 0x000fe20000000800 */
[----:B------:R-:W-:Y:S01]  /*3fc0*/  @!PT LDS RZ, [RZ] ;  /* 0x00000000fffff984 */ /* 0x000fe20000000800 */
[----:B------:R2:W-:Y:S06]  /*3fd0*/  MEMBAR.ALL.CTA ;  /* 0x0000000000007992 */ /* 0x0005ec0000008000 */
[----:B--2---:R-:W2:Y:S01]  /*3fe0*/  FENCE.VIEW.ASYNC.S ;  /* 0x00000000000073c6 */ /* 0x004ea20000000000 */
[----:B------:R-:W-:Y:S04]  /*3ff0*/  PRMT R0, RZ, 0x654, R0 ;  /* 0x00000654ff007816 */ /* 0x000fe80000000000 */
[----:B--2---:R2:W-:Y:S01]  /*4000*/  SYNCS.ARRIVE.TRANS64.RED.A1T0 RZ, [R0+URZ], RZ ;  /* 0x000000ff00ff79a7 */ /* 0x0045e200081004ff */
[----:B---3--:R-:W-:Y:S11]  /*4010*/  LOP3.LUT P3, RZ, R22, 0x1, RZ, 0xc0, !PT ;  /* 0x0000000116ff7812 */ /* 0x008ff6000786c0ff */
[----:B------:R-:W-:Y:S02]  /*4020*/  @!UPT UIADD3 URZ, UPT, UPT, URZ, URZ, URZ ;  /* 0x000000fffffff290 */ /* 0x000fe4000fffe0ff */
[----:B------:R-:W-:Y:S02]  /*4030*/  @P3 MOV R11, R20 ;  /* 0x00000014000b3202 */ /* 0x000fe40000000f00 */
[----:B------:R-:W-:Y:S01]  /*4040*/  @P3 LOP3.LUT R10, R21, 0xffff, RZ, 0xc0, !PT ;  /* 0x0000ffff150a3812 */ /* 0x000fe200078ec0ff */
[----:B--2---:R-:W-:Y:S06]  /*4050*/  @!P0 BRA `(.L_x_76) ;  /* 0x0000000000a48947 */ /* 0x004fec0003800000 */
[-C--:B-1----:R-:W-:Y:S01]  /*4060*/  IMAD.HI.U32 R0, R19, R7.reuse, RZ ;  /* 0x0000000713007227 */ /* 0x082fe200078e00ff */
[----:B------:R-:W-:Y:S02]  /*4070*/  ISETP.NE.AND P0, PT, R6, 0x1, PT ;  /* 0x000000010600780c */ /* 0x000fe40003f05270 */
[----:B------:R-:W-:Y:S01]  /*4080*/  ISETP.NE.AND P2, PT, R40, 0x1, PT ;  /* 0x000000012800780c */ /* 0x000fe20003f45270 */
[----:B----4-:R-:W-:Y:S01]  /*4090*/  IMAD.HI.U32 R9, R24, R16, RZ ;  /* 0x0000001018097227 */ /* 0x010fe200078e00ff */
[----:B------:R-:W-:Y:S02]  /*40a0*/  SHF.R.U32.HI R0, RZ, R18, R0 ;  /* 0x00000012ff007219 */ /* 0x000fe40000011600 */
[----:B------:R-:W-:Y:S01]  /*40b0*/  ISETP.NE.AND P4, PT, R3, 0x1, PT ;  /* 0x000000010300780c */ /* 0x000fe20003f85270 */
[----:B------:R-:W-:Y:S01]  /*40c0*/  IMAD.HI.U32 R13, R10, R7, RZ ;  /* 0x000000070a0d7227 */ /* 0x000fe200078e00ff */
[----:B------:R-:W-:Y:S02]  /*40d0*/  SHF.R.U32.HI R9, RZ, R17, R9 ;  /* 0x00000011ff097219 */ /* 0x000fe40000011609 */
[----:B------:R-:W-:Y:S01]  /*40e0*/  SEL R0, R19, R0, !P0 ;  /* 0x0000000013007207 */ /* 0x000fe20004000000 */
[----:B------:R-:W-:Y:S01]  /*40f0*/  IMAD.HI.U32 R12, R11, R16, RZ ;  /* 0x000000100b0c7227 */ /* 0x000fe200078e00ff */
[----:B------:R-:W-:Y:S03]  /*4100*/  SEL R9, R24, R9, !P4 ;  /* 0x0000000918097207 */ /* 0x000fe60006000000 */
[-C--:B------:R-:W-:Y:S01]  /*4110*/  IMAD.HI.U32 R8, R0, R4.reuse, RZ ;  /* 0x0000000400087227 */ /* 0x080fe200078e00ff */
[----:B------:R-:W-:Y:S03]  /*4120*/  SHF.R.U32.HI R12, RZ, R17, R12 ;  /* 0x00000011ff0c7219 */ /* 0x000fe6000001160c */
[----:B------:R-:W-:Y:S01]  /*4130*/  IMAD.HI.U32 R2, R9, R4, RZ ;  /* 0x0000000409027227 */ /* 0x000fe200078e00ff */
[-C--:B------:R-:W-:Y:S02]  /*4140*/  @P2 SHF.R.U32.HI R0, RZ, R5.reuse, R8 ;  /* 0x00000005ff002219 */ /* 0x080fe40000011608 */
[----:B------:R-:W-:Y:S02]  /*4150*/  SHF.R.U32.HI R8, RZ, R18, R13 ;  /* 0x00000012ff087219 */ /* 0x000fe4000001160d */
[----:B------:R-:W-:Y:S01]  /*4160*/  @P2 SHF.R.U32.HI R9, RZ, R5, R2 ;  /* 0x00000005ff092219 */ /* 0x000fe20000011602 */
[----:B------:R-:W-:Y:S01]  /*4170*/  IMAD R0, R40, R0, RZ ;  /* 0x0000000028007224 */ /* 0x000fe200078e02ff */
[----:B------:R-:W-:Y:S02]  /*4180*/  SEL R8, R10, R8, !P0 ;  /* 0x000000080a087207 */ /* 0x000fe40004000000 */
[----:B------:R-:W-:Y:S01]  /*4190*/  SEL R2, R11, R12, !P4 ;  /* 0x0000000c0b027207 */ /* 0x000fe20006000000 */
[----:B------:R-:W-:Y:S01]  /*41a0*/  IMAD R12, R40, R9, RZ ;  /* 0x00000009280c7224 */ /* 0x000fe200078e02ff */
[C---:B------:R-:W-:Y:S01]  /*41b0*/  ISETP.GE.AND P0, PT, R8.reuse, R0, PT ;  /* 0x000000000800720c */ /* 0x040fe20003f06270 */
[----:B------:R-:W-:Y:S03]  /*41c0*/  IMAD.HI.U32 R0, R8, R4, RZ ;  /* 0x0000000408007227 */ /* 0x000fe600078e00ff */
[----:B------:R-:W-:Y:S02]  /*41d0*/  ISETP.GE.OR P0, PT, R2, R12, P0 ;  /* 0x0000000c0200720c */ /* 0x000fe40000706670 */
[-C--:B------:R-:W-:Y:S04]  /*41e0*/  SHF.R.U32.HI R0, RZ, R5.reuse, R0 ;  /* 0x00000005ff007219 */ /* 0x080fe80000011600 */
[----:B------:R-:W-:Y:S05]  /*41f0*/  SEL R13, R8, R0, !P2 ;  /* 0x00000000080d7207 */ /* 0x000fea0005000000 */
[----:B------:R-:W-:Y:S02]  /*4200*/  IMAD.MOV R12, RZ, RZ, -R13 ;  /* 0x000000ffff0c7224 */ /* 0x000fe400078e0a0d */
[----:B------:R-:W-:Y:S04]  /*4210*/  @!P0 IMAD.HI.U32 R0, R2, R4, RZ ;  /* 0x0000000402008227 */ /* 0x000fe800078e00ff */
[----:B------:R-:W-:Y:S01]  /*4220*/  IMAD R12, R40, R12, R8 ;  /* 0x0000000c280c7224 */ /* 0x000fe200078e0208 */
[----:B------:R-:W-:Y:S04]  /*4230*/  @!P0 SHF.R.U32.HI R0, RZ, R5, R0 ;  /* 0x00000005ff008219 */ /* 0x000fe80000011600 */
[----:B------:R-:W-:Y:S04]  /*4240*/  @!P0 SEL R0, R2, R0, !P2 ;  /* 0x0000000002008207 */ /* 0x000fe80005000000 */
[----:B------:R-:W-:Y:S01]  /*4250*/  @!P0 IADD3 R13, PT, PT, R13, -R0, RZ ;  /* 0x800000000d0d8210 */ /* 0x000fe20007ffe0ff */
[----:B------:R-:W-:Y:S01]  /*4260*/  @!P0 IMAD R0, R9, R12, R0 ;  /* 0x0000000c09008224 */ /* 0x000fe200078e0200 */
[----:B------:R-:W-:Y:S01]  /*4270*/  IADD3 R9, PT, PT, -R8, RZ, RZ ;  /* 0x000000ff08097210 */ /* 0x000fe20007ffe1ff */
[--C-:B------:R-:W-:Y:S02]  /*4280*/  IMAD.MOV R12, RZ, RZ, -R2.reuse ;  /* 0x000000ffff0c7224 */ /* 0x100fe400078e0a02 */
[----:B------:R-:W-:Y:S02]  /*4290*/  @!P0 IMAD R8, R13, R40, R2 ;  /* 0x000000280d088224 */ /* 0x000fe400078e0202 */
[----:B------:R-:W-:Y:S02]  /*42a0*/  @!P0 IMAD.MOV.U32 R2, RZ, RZ, R0 ;  /* 0x000000ffff028224 */ /* 0x000fe400078e0000 */
[----:B------:R-:W-:Y:S02]  /*42b0*/  IMAD R11, R3, R12, R11 ;  /* 0x0000000c030b7224 */ /* 0x000fe400078e020b */
[----:B------:R-:W-:Y:S02]  /*42c0*/  IMAD R10, R6, R9, R10 ;  /* 0x00000009060a7224 */ /* 0x000fe400078e020a */
[----:B------:R-:W-:Y:S02]  /*42d0*/  IMAD R11, R2, R3, R11 ;  /* 0x00000003020b7224 */ /* 0x000fe400078e020b */
[----:B------:R-:W-:Y:S02]  /*42e0*/  IMAD R10, R8, R6, R10 ;  /* 0x00000006080a7224 */ /* 0x000fe400078e020a */
.L_x_76:
[----:B------:R-:W-:Y:S05]  /*42f0*/  BRA.U UP1, `(.L_x_77) ;  /* 0x0000000101107547 */ /* 0x000fea000b800000 */
[----:B------:R-:W-:Y:S04]  /*4300*/  MOV R2, UR6 ;  /* 0x0000000600027c02 */ /* 0x000fe80008000f00 */
[----:B------:R-:W-:Y:S04]  /*4310*/  SHF.L.U32 R2, R2, 0x1f, RZ ;  /* 0x0000001f02027819 */ /* 0x000fe800000006ff */
[----:B------:R-:W2:Y:S02]  /*4320*/  SYNCS.PHASECHK.TRANS64.TRYWAIT P0, [UR7+0xe8], R2 ;  /* 0x0000e802ff0075a7 */ /* 0x000ea40008001107 */
[----:B--2---:R-:W-:Y:S05]  /*4330*/  @!P0 BRA `(.L_x_78) ;  /* 0x0000005800488947 */ /* 0x004fea0003800000 */
.L_x_77:
[----:B------:R-:W-:Y:S02]  /*4340*/  R2UR UR35, R15 ;  /* 0x000000000f2372ca */ /* 0x000fe400000e0000 */
[----:B------:R-:W-:Y:S02]  /*4350*/  R2UR UR34, R14 ;  /* 0x000000000e2272ca */ /* 0x000fe400000e0000 */
[----:B------:R-:W-:Y:S02]  /*4360*/  ISETP.NE.U32.AND P2, PT, RZ, UR4, PT ;  /* 0x00000004ff007c0c */ /* 0x000fe4000bf45070 */
[----:B------:R-:W-:Y:S02]  /*4370*/  SHF.L.U32 R14, R29, 0x1f, RZ ;  /* 0x0000001f1d0e7819 */ /* 0x000fe400000006ff */
[----:B------:R-:W-:Y:S05]  /*4380*/  ISETP.NE.AND.EX P2, PT, RZ, UR5, PT, P2 ;  /* 0x00000005ff007c0c */ /* 0x000fea000bf45320 */
[----:B------:R-:W-:Y:S02]  /*4390*/  USHF.L.U32 UR35, UR35, 0x6, URZ ;  /* 0x0000000623237899 */ /* 0x000fe400080006ff */
[----:B------:R-:W-:Y:S01]  /*43a0*/  USHF.L.U32 UR34, UR34, 0x8, URZ ;  /* 0x0000000822227899 */ /* 0x000fe200080006ff */
[----:B------:R-:W-:Y:S11]  /*43b0*/  BRA.U !UP3, `(.L_x_79) ;  /* 0x000000010b347547 */ /* 0x000ff6000b800000 */
[----:B------:R-:W-:Y:S01]  /*43c0*/  UPLOP3.LUT UP0, UPT, UPT, UPT, UP2, 0x80, 0x8 ;  /* 0x000000000008789c */ /* 0x000fe20003f0f020 */
[----:B--2---:R-:W-:Y:S02]  /*43d0*/  HFMA2 R0, -RZ, RZ, 0, 5.9604644775390625e-08 ;  /* 0x00000001ff007431 */ /* 0x004fe400000001ff */
[----:B------:R-:W-:Y:S03]  /*43e0*/  IMAD.MOV.U32 R96, RZ, RZ, 0x1 ;  /* 0x00000001ff607424 */ /* 0x000fe600078e00ff */
[----:B------:R-:W-:Y:S05]  /*43f0*/  PLOP3.LUT P0, PT, PT, PT, UP0, 0x80, 0x8 ;  /* 0x000000000008781c */ /* 0x000fea0003f0f008 */
[----:B------:R-:W2:Y:S01]  /*4400*/  @UP0 LDCU.64 UR10, c[0x0][0x888] ;  /* 0x00011100ff0a07ac */ /* 0x000ea20008000a00 */
[----:B------:R-:W-:Y:S07]  /*4410*/  @UP0 UIMAD UR8, UR36, UR4, URZ ;  /* 0x00000004240802a4 */ /* 0x000fee000f8e02ff */
[----:B------:R-:W-:Y:S01]  /*4420*/  @!P0 PRMT R96, R0, 0x7610, R96 ;  /* 0x0000761000608816 */ /* 0x000fe20000000060 */
[----:B--2---:R-:W-:Y:S03]  /*4430*/  @UP0 UIMAD.WIDE UR10, UR8, 0x4, UR10 ;  /* 0x00000004080a08a5 */ /* 0x004fe6000f8e020a */
[----:B------:R-:W2:Y:S03]  /*4440*/  @!UP0 LDCU UR8, c[0x0][0x880] ;  /* 0x00011000ff0887ac */ /* 0x000ea60008000800 */
[----:B------:R-:W-:Y:S01]  /*4450*/  IMAD.U32 R8, RZ, RZ, UR10 ;  /* 0x0000000aff087e24 */ /* 0x000fe2000f8e00ff */
[----:B------:R-:W-:Y:S05]  /*4460*/  MOV R9, UR11 ;  /* 0x0000000b00097c02 */ /* 0x000fea0008000f00 */
[----:B-----5:R3:W5:Y:S02]  /*4470*/  @P0 LDG.E R49, desc[UR46][R8.64] ;  /* 0x0000002e08310981 */ /* 0x020764000c1e1900 */
[----:B--23--:R-:W-:Y:S07]  /*4480*/  @!P0 IMAD.U32 R49, RZ, RZ, UR8 ;  /* 0x00000008ff318e24 */ /* 0x00cfee000f8e00ff */
.L_x_79:
[----:B-----5:R-:W-:Y:S01]  /*4490*/  @!P2 FSETP.EQ.AND P0, PT, R49, RZ, PT ;  /* 0x000000ff3100a20b */ /* 0x020fe20003f02000 */
[----:B------:R-:W-:Y:S01]  /*44a0*/  @!UPT UIADD3 URZ, UPT, UPT, URZ, URZ, URZ ;  /* 0x000000fffffff290 */ /* 0x000fe2000fffe0ff */
[----:B------:R-:W-:Y:S11]  /*44b0*/  @!P2 BRA `(.L_x_80) ;  /* 0x000000000014a947 */ /* 0x000ff60003800000 */
[----:B------:R-:W-:Y:S02]  /*44c0*/  LOP3.LUT P2, RZ, R96, 0xff, RZ, 0xc0, !PT ;  /* 0x000000ff60ff7812 */ /* 0x000fe4000784c0ff */
[----:B------:R-:W-:Y:S04]  /*44d0*/  PLOP3.LUT P0, PT, PT, PT, UP0, 0x80, 0x8 ;  /* 0x000000000008781c */ /* 0x000fe80003f0f008 */
[----:B------:R-:W-:Y:S07]  /*44e0*/  PLOP3.LUT P0, PT, P0, PT, PT, 0x8, 0x80 ;  /* 0x000000000080781c */ /* 0x000fee000070e170 */
[----:B------:R-:W-:Y:S11]  /*44f0*/  @P2 FSETP.EQ.AND P0, PT, R49, RZ, PT ;  /* 0x000000ff3100220b */ /* 0x000ff60003f02000 */
[----:B------:R-:W-:Y:S02]  /*4500*/  @!UPT UIADD3 URZ, UPT, UPT, URZ, URZ, URZ ;  /* 0x000000fffffff290 */ /* 0x000fe4000fffe0ff */
.L_x_80:
[----:B------:R-:W3:Y:S01]  /*4510*/  SYNCS.PHASECHK.TRANS64.TRYWAIT P2, [UR7+0xc0], R14 ;  /* 0x0000c00eff0075a7 */ /* 0x000ee20008041107 */
[----:B------:R-:W-:Y:S04]  /*4520*/  ELECT P4, URZ, PT ;  /* 0x0000000000ff782f */ /* 0x000fe80003880000 */
[----:B------:R-:W-:Y:S11]  /*4530*/  PLOP3.LUT P4, PT, P0, P4, PT, 0xf2, 0x2f ;  /* 0x00000000002f781c */ /* 0x000ff60000789e72 */
[----:B------:R-:W-:Y:S02]  /*4540*/  @!UPT UIADD3 URZ, UPT, UPT, URZ, URZ, URZ ;  /* 0x000000fffffff290 */ /* 0x000fe4000fffe0ff */
[----:B-1----:R-:W-:Y:S05]  /*4550*/  @!P4 IADD3 R8, P0, PT, R30, 0x580, RZ ;  /* 0x000005801e08c810 */ /* 0x002fea0007f1e0ff */
[----:B--2---:R-:W-:Y:S01]  /*4560*/  @!P4 IMAD.X R2, RZ, RZ, R31, P0 ;  /* 0x000000ffff02c224 */ /* 0x004fe200000e061f */
[----:B---3--:R-:W-:Y:S07]  /*4570*/  @!P2 BRA `(.L_x_81) ;  /* 0x0000005400d0a947 */ /* 0x008fee0003800000 */
.L_x_174:
[----:B------:R-:W-:Y:S01]  /*4580*/  @!P4 R2UR UR8, R2 ;  /* 0x000000000208c2ca */ /* 0x000fe200000e0000 */
[----:B------:R-:W-:Y:S01]  /*4590*/  VOTEU.ALL UP1, P4 ;  /* 0x0000000000ff7886 */ /* 0x000fe20002020000 */
[----:B------:R-:W-:Y:S01]  /*45a0*/  @!P4 R2UR UR9, R8 ;  /* 0x000000000809c2ca */ /* 0x000fe200000e0000 */
[----:B-1----:R-:W-:Y:S01]  /*45b0*/  @!P4 IMAD.MOV.U32 R0, RZ, RZ, 0x1000 ;  /* 0x00001000ff00c424 */ /* 0x002fe200078e00ff */
[----:B------:R-:W-:Y:S01]  /*45c0*/  UMOV UR10, 0x0 ;  /* 0x00000000000a7882 */ /* 0x000fe20000000000 */
[----:B------:R-:W-:Y:S01]  /*45d0*/  UMOV UR11, 0x10000000 ;  /* 0x10000000000b7882 */ /* 0x000fe20000000000 */
[----:B------:R-:W-:Y:S01]  /*45e0*/  @!UP1 UIADD3 UR32, UPT, UPT, UR7, 0x200, URZ ;  /* 0x0000020007209890 */ /* 0x000fe2000fffe0ff */
[----:B------:R-:W-:Y:S06]  /*45f0*/  VOTEU.ALL UP1, P4 ;  /* 0x0000000000ff7886 */ /* 0x000fec0002020000 */
[----:B------:R-:W-:Y:S01]  /*4600*/  IMAD.U32 R9, RZ, RZ, UR8 ;  /* 0x00000008ff097e24 */ /* 0x000fe2000f8e00ff */
[----:B------:R-:W-:Y:S01]  /*4610*/  UPRMT UR8, UR37, 0x654, UR33 ;  /* 0x0000065425087896 */ /* 0x000fe20008000021 */
[----:B------:R-:W-:Y:S03]  /*4620*/  IMAD.U32 R8, RZ, RZ, UR9 ;  /* 0x00000009ff087e24 */ /* 0x000fe6000f8e00ff */
[----:B------:R-:W-:Y:S02]  /*4630*/  @!P4 R2UR UR15, R9 ;  /* 0x00000000090fc2ca */ /* 0x000fe400000e0000 */
[----:B------:R-:W-:Y:S02]  /*4640*/  @!P4 R2UR UR14, R8 ;  /* 0x00000000080ec2ca */ /* 0x000fe400000e0000 */
[----:B------:R-:W-:Y:S05]  /*4650*/  @!P4 IADD3 R8, P0, PT, R30, 0x580, RZ ;  /* 0x000005801e08c810 */ /* 0x000fea0007f1e0ff */
[----:B------:R-:W-:Y:S06]  /*4660*/  @!P4 IMAD.X R2, RZ, RZ, R31, P0 ;  /* 0x000000ffff02c224 */ /* 0x000fec00000e061f */
[----:B------:R1:W-:Y:S01]  /*4670*/  @!UP1 UTMALDG.3D [UR32], [UR14], desc[UR10] ;  /* 0x00000a200e0095b4 */ /* 0x0003e20008011000 */
[----:B------:R1:W-:Y:S01]  /*4680*/  @!P4 SYNCS.ARRIVE.TRANS64.RED.A0TR RZ, [UR7+0xa0], R0 ;  /* 0x0000a000ffffc9a7 */ /* 0x0003e20008300407 */
[----:B------:R-:W-:Y:S01]  /*4690*/  SYNCS.ARRIVE.TRANS64.RED.A1T0 RZ, [UR8], RZ ;  /* 0x000000ffffff79a7 */ /* 0x000fe20008100408 */
[----:B------:R-:W2:Y:S02]  /*46a0*/  SYNCS.PHASECHK.TRANS64.TRYWAIT P2, [UR7+0xc8], R14 ;  /* 0x0000c80eff0075a7 */ /* 0x000ea40008041107 */
[----:B-12---:R-:W-:Y:S05]  /*46b0*/  @!P2 BRA `(.L_x_82) ;  /* 0x000000540098a947 */ /* 0x006fea0003800000 */
.L_x_176:
[----:B------:R-:W-:Y:S01]  /*46c0*/  @!P4 R2UR UR8, R2 ;  /* 0x000000000208c2ca */ /* 0x000fe200000e0000 */
[----:B------:R-:W-:Y:S01]  /*46d0*/  VOTEU.ALL UP1, P4 ;  /* 0x0000000000ff7886 */ /* 0x000fe20002020000 */
[----:B------:R-:W-:Y:S01]  /*46e0*/  @!P4 R2UR UR9, R8 ;  /* 0x000000000809c2ca */ /* 0x000fe200000e0000 */
[----:B-1----:R-:W-:Y:S01]  /*46f0*/  @!P4 IMAD.MOV.U32 R0, RZ, RZ, 0x1000 ;  /* 0x00001000ff00c424 */ /* 0x002fe200078e00ff */
[----:B------:R-:W-:Y:S01]  /*4700*/  UMOV UR10, 0x0 ;  /* 0x00000000000a7882 */ /* 0x000fe20000000000 */
[----:B------:R-:W-:Y:S01]  /*4710*/  UMOV UR11, 0x10000000 ;  /* 0x10000000000b7882 */ /* 0x000fe20000000000 */
[----:B------:R-:W-:Y:S02]  /*4720*/  @!UP1 UIADD3 UR26, UPT, UPT, UR34, 0x40, URZ ;  /* 0x00000040221a9890 */ /* 0x000fe4000fffe0ff */
[----:B------:R-:W-:Y:S01]  /*4730*/  @!UP1 UIADD3 UR24, UPT, UPT, UR7, 0x1200, URZ ;  /* 0x0000120007189890 */ /* 0x000fe2000fffe0ff */
[----:B------:R-:W-:Y:S01]  /*4740*/  VOTEU.ALL UP1, P4 ;  /* 0x0000000000ff7886 */ /* 0x000fe20002020000 */
[----:B------:R-:W-:Y:S01]  /*4750*/  UMOV UR27, UR35 ;  /* 0x00000023001b7c82 */ /* 0x000fe20008000000 */
[----:B------:R-:W-:Y:S02]  /*4760*/  UMOV UR28, UR36 ;  /* 0x00000024001c7c82 */ /* 0x000fe40008000000 */
        /* <DEDUP_REMOVED lines=12> */
.L_x_178:
[----:B------:R-:W2:Y:S01]  /*4830*/  LDC.64 R12, c[0x0][0xb18] ;  /* 0x0002c600ff0c7b82 */ /* 0x000ea20000000a00 */
[----:B------:R-:W-:Y:S01]  /*4840*/  @!P4 R2UR UR8, R2 ;  /* 0x000000000208c2ca */ /* 0x000fe200000e0000 */
[----:B------:R-:W-:Y:S01]  /*4850*/  VOTEU.ALL UP1, P4 ;  /* 0x0000000000ff7886 */ /* 0x000fe20002020000 */
[----:B------:R-:W-:Y:S01]  /*4860*/  @!P4 R2UR UR9, R8 ;  /* 0x000000000809c2ca */ /* 0x000fe200000e0000 */
[----:B-1----:R-:W-:Y:S01]  /*4870*/  @!P4 IMAD.MOV.U32 R0, RZ, RZ, 0x1000 ;  /* 0x00001000ff00c424 */ /* 0x002fe200078e00ff */
[----:B------:R-:W-:Y:S03]  /*4880*/  UMOV UR10, 0x0 ;  /* 0x00000000000a7882 */ /* 0x000fe60000000000 */
[----:B------:R-:W1:Y:S01]  /*4890*/  @!P1 LDC R2, c[0x0][0xb0c] ;  /* 0x0002c300ff029b82 */ /* 0x000e620000000800 */
[----:B------:R-:W-:Y:S01]  /*48a0*/  @!UP1 UIADD3 UR18, UPT, UPT, UR34, 0x80, URZ ;  /* 0x0000008022129890 */ /* 0x000fe2000fffe0ff */
[----:B------:R-:W-:Y:S01]  /*48b0*/  @P3 SHF.R.U32.HI R26, RZ, 0x10, R21 ;  /* 0x00000010ff1a3819 */ /* 0x000fe20000011615 */
[----:B------:R-:W-:Y:S01]  /*48c0*/  @!UP1 UIADD3 UR16, UPT, UPT, UR7, 0x2200, URZ ;  /* 0x0000220007109890 */ /* 0x000fe2000fffe0ff */
[----:B------:R-:W-:Y:S01]  /*48d0*/  VIADD R28, R28, 0x1 ;  /* 0x000000011c1c7836 */ /* 0x000fe20000000000 */
[----:B------:R-:W-:Y:S01]  /*48e0*/  VOTEU.ALL UP1, P4 ;  /* 0x0000000000ff7886 */ /* 0x000fe20002020000 */
[----:B------:R-:W-:Y:S01]  /*48f0*/  UMOV UR11, 0x10000000 ;  /* 0x10000000000b7882 */ /* 0x000fe20000000000 */
[----:B------:R-:W-:Y:S01]  /*4900*/  UMOV UR19, UR35 ;  /* 0x0000002300137c82 */ /* 0x000fe20008000000 */
[----:B------:R-:W-:Y:S01]  /*4910*/  IMAD.U32 R9, RZ, RZ, UR8 ;  /* 0x00000008ff097e24 */ /* 0x000fe2000f8e00ff */
[----:B------:R-:W-:Y:S01]  /*4920*/  UMOV UR20, UR36 ;  /* 0x0000002400147c82 */ /* 0x000fe20008000000 */
[----:B------:R-:W-:Y:S01]  /*4930*/  IMAD.U32 R8, RZ, RZ, UR9 ;  /* 0x00000009ff087e24 */ /* 0x000fe2000f8e00ff */
[----:B------:R-:W-:Y:S02]  /*4940*/  UPRMT UR8, UR37, 0x654, UR17 ;  /* 0x0000065425087896 */ /* 0x000fe40008000011 */
[----:B------:R-:W-:Y:S02]  /*4950*/  @!P4 R2UR UR15, R9 ;  /* 0x00000000090fc2ca */ /* 0x000fe400000e0000 */
[----:B------:R-:W-:Y:S02]  /*4960*/  @!P4 R2UR UR14, R8 ;  /* 0x00000000080ec2ca */ /* 0x000fe400000e0000 */
[----:B------:R-:W3:Y:S11]  /*4970*/  LDC.64 R8, c[0x0][0xb10] ;  /* 0x0002c400ff087b82 */ /* 0x000ef60000000a00 */
[----:B------:R1:W-:Y:S01]  /*4980*/  @!UP1 UTMALDG.3D [UR16], [UR14], desc[UR10] ;  /* 0x00000a100e0095b4 */ /* 0x0003e20008011000 */
[----:B------:R5:W-:Y:S01]  /*4990*/  @!P4 SYNCS.ARRIVE.TRANS64.RED.A0TR RZ, [UR7+0xb0], R0 ;  /* 0x0000b000ffffc9a7 */ /* 0x000be20008300407 */
[C---:B---3--:R-:W-:Y:S01]  /*49a0*/  @!P1 IMAD.HI.U32 R8, R11.reuse, R8, RZ ;  /* 0x000000080b089227 */ /* 0x048fe200078e00ff */
[----:B--2---:R-:W-:Y:S02]  /*49b0*/  @!P1 ISETP.NE.AND P0, PT, R12, 0x1, PT ;  /* 0x000000010c00980c */ /* 0x004fe40003f05270 */
[----:B-1----:R-:W-:Y:S01]  /*49c0*/  @!P1 ISETP.NE.AND P2, PT, R2, 0x1, PT ;  /* 0x000000010200980c */ /* 0x002fe20003f45270 */
[----:B------:R-:W-:Y:S01]  /*49d0*/  SYNCS.ARRIVE.TRANS64.RED.A1T0 RZ, [UR8], RZ ;  /* 0x000000ffffff79a7 */ /* 0x000fe20008100408 */
[C---:B------:R-:W-:Y:S01]  /*49e0*/  @!P1 IMAD.HI.U32 R13, R10.reuse, R13, RZ ;  /* 0x0000000d0a0d9227 */ /* 0x040fe200078e00ff */
[----:B------:R-:W-:Y:S04]  /*49f0*/  @!P1 SHF.R.U32.HI R8, RZ, R9, R8 ;  /* 0x00000009ff089219 */ /* 0x000fe80000011608 */
[----:B------:R-:W-:Y:S01]  /*4a00*/  @!P1 SEL R8, R11, R8, !P2 ;  /* 0x000000080b089207 */ /* 0x000fe20005000000 */
[----:B------:R-:W1:Y:S01]  /*4a10*/  SYNCS.PHASECHK.TRANS64.TRYWAIT P5, [UR7+0xd8], R14 ;  /* 0x0000d80eff0075a7 */ /* 0x000e6200080a1107 */
[----:B-----5:R-:W2:Y:S02]  /*4a20*/  @!P1 LDC R0, c[0x0][0xb20] ;  /* 0x0002c800ff009b82 */ /* 0x020ea40000000800 */
[----:B--2---:R-:W-:Y:S04]  /*4a30*/  @!P1 SHF.R.U32.HI R0, RZ, R0, R13 ;  /* 0x00000000ff009219 */ /* 0x004fe8000001160d */
[----:B------:R-:W-:Y:S05]  /*4a40*/  @!P1 SEL R9, R10, R0, !P0 ;  /* 0x000000000a099207 */ /* 0x000fea0004000000 */
[----:B------:R-:W-:Y:S02]  /*4a50*/  @!P1 IMAD.IADD R0, R9, 0x1, -R8 ;  /* 0x0000000109009824 */ /* 0x000fe400078e0a08 */
[----:B------:R-:W-:Y:S02]  /*4a60*/  @!P1 IMAD.IADD R8, R8, 0x1, -R9 ;  /* 0x0000000108089824 */ /* 0x000fe400078e0a09 */
[----:B------:R-:W-:Y:S02]  /*4a70*/  @!P1 IMAD R11, R0, R2, R11 ;  /* 0x00000002000b9224 */ /* 0x000fe400078e020b */
[----:B------:R-:W-:Y:S01]  /*4a80*/  @!P1 IMAD R10, R8, R12, R10 ;  /* 0x0000000c080a9224 */ /* 0x000fe200078e020a */
[----:B-1----:R-:W-:Y:S06]  /*4a90*/  @!P5 BRA `(.L_x_84) ;  /* 0x0000005000d0d947 */ /* 0x002fec0003800000 */
.L_x_180:
[----:B------:R-:W-:Y:S01]  /*4aa0*/  @!P4 IADD3 R2, P0, PT, R30, 0x580, RZ ;  /* 0x000005801e02c810 */ /* 0x000fe20007f1e0ff */
[----:B------:R-:W-:Y:S01]  /*4ab0*/  VOTEU.ALL UP1, P4 ;  /* 0x0000000000ff7886 */ /* 0x000fe20002020000 */
[----:B------:R-:W-:Y:S01]  /*4ac0*/  UMOV UR18, 0x0 ;  /* 0x0000000000127882 */ /* 0x000fe20000000000 */
[----:B------:R-:W-:Y:S01]  /*4ad0*/  UMOV UR19, 0x10000000 ;  /* 0x1000000000137882 */ /* 0x000fe20000000000 */
[----:B------:R-:W-:Y:S01]  /*4ae0*/  @!P4 R2UR UR9, R2 ;  /* 0x000000000209c2ca */ /* 0x000fe200000e0000 */
[----:B-1----:R-:W-:Y:S01]  /*4af0*/  @!P4 IMAD.X R0, RZ, RZ, R31, P0 ;  /* 0x000000ffff00c224 */ /* 0x002fe200000e061f */
[----:B------:R-:W-:Y:S01]  /*4b00*/  @!UP1 UIADD3 UR10, UPT, UPT, UR34, 0xc0, URZ ;  /* 0x000000c0220a9890 */ /* 0x000fe2000fffe0ff */
[----:B------:R-:W-:Y:S01]  /*4b10*/  ISETP.NE.AND P0, PT, R28, 0x2, PT ;  /* 0x000000021c00780c */ /* 0x000fe20003f05270 */
[----:B------:R-:W-:Y:S01]  /*4b20*/  UMOV UR11, UR35 ;  /* 0x00000023000b7c82 */ /* 0x000fe20008000000 */
[----:B------:R-:W-:Y:S01]  /*4b30*/  UMOV UR12, UR36 ;  /* 0x00000024000c7c82 */ /* 0x000fe20008000000 */
[----:B------:R-:W-:Y:S01]  /*4b40*/  @!P4 R2UR UR8, R0 ;  /* 0x000000000008c2ca */ /* 0x000fe200000e0000 */
[----:B------:R-:W-:Y:S01]  /*4b50*/  IMAD.IADD R14, R10, 0x1, R94 ;  /* 0x000000010a0e7824 */ /* 0x000fe200078e025e */
[----:B------:R-:W-:Y:S01]  /*4b60*/  @P3 R2UR UR36, R26 ;  /* 0x000000001a2432ca */ /* 0x000fe200000e0000 */
[----:B------:R-:W-:Y:S01]  /*4b70*/  IMAD.IADD R15, R11, 0x1, R95 ;  /* 0x000000010b0f7824 */ /* 0x000fe200078e025f */
[----:B------:R-:W-:Y:S02]  /*4b80*/  SEL R0, RZ, 0x1, P0 ;  /* 0x00000001ff007807 */ /* 0x000fe40000000000 */
[----:B------:R-:W-:Y:S01]  /*4b90*/  LOP3.LUT R29, R29, 0x1, RZ, 0x3c, !PT ;  /* 0x000000011d1d7812 */ /* 0x000fe200078e3cff */
[----:B------:R-:W-:Y:S01]  /*4ba0*/  IMAD.U32 R8, RZ, RZ, UR9 ;  /* 0x00000009ff087e24 */ /* 0x000fe2000f8e00ff */
[----:B------:R-:W-:Y:S01]  /*4bb0*/  @!UP1 UIADD3 UR9, UPT, UPT, UR7, 0xb8, URZ ;  /* 0x000000b807099890 */ /* 0x000fe2000fffe0ff */
[----:B------:R-:W-:Y:S02]  /*4bc0*/  LOP3.LUT R27, R27, R0, RZ, 0x3c, !PT ;  /* 0x000000001b1b7212 */ /* 0x000fe400078e3cff */
[----:B------:R-:W-:Y:S02]  /*4bd0*/  SEL R28, R28, RZ, P0 ;  /* 0x000000ff1c1c7207 */ /* 0x000fe40000000000 */
[----:B------:R-:W-:Y:S01]  /*4be0*/  IMAD.U32 R9, RZ, RZ, UR8 ;  /* 0x00000008ff097e24 */ /* 0x000fe2000f8e00ff */
[----:B------:R-:W-:Y:S01]  /*4bf0*/  @!P4 R2UR UR14, R8 ;  /* 0x00000000080ec2ca */ /* 0x000fe200000e0000 */
[----:B------:R-:W-:Y:S01]  /*4c00*/  @!UP1 UIADD3 UR8, UPT, UPT, UR7, 0x3200, URZ ;  /* 0x0000320007089890 */ /* 0x000fe2000fffe0ff */
[----:B------:R-:W-:Y:S02]  /*4c10*/  VOTEU.ALL UP1, P4 ;  /* 0x0000000000ff7886 */ /* 0x000fe40002020000 */
[----:B------:R-:W-:Y:S11]  /*4c20*/  @!P4 R2UR UR15, R9 ;  /* 0x00000000090fc2ca */ /* 0x000ff600000e0000 */
[----:B------:R-:W-:Y:S02]  /*4c30*/  @!UPT UIADD3 URZ, UPT, UPT, URZ, URZ, URZ ;  /* 0x000000fffffff290 */ /* 0x000fe4000fffe0ff */
[----:B------:R2:W-:Y:S01]  /*4c40*/  @!UP1 UTMALDG.3D [UR8], [UR14], desc[UR18] ;  /* 0x000012080e0095b4 */ /* 0x0005e20008011000 */
[----:B------:R2:W-:Y:S01]  /*4c50*/  @!P4 SYNCS.ARRIVE.TRANS64.RED.A0TR RZ, [UR7+0xb8], R25 ;  /* 0x0000b819ffffc9a7 */ /* 0x0005e20008300407 */
[----:B------:R-:W-:Y:S01]  /*4c60*/  UPLOP3.LUT UP1, UPT, UPT, UPT, UPT, 0x80, 0x8 ;  /* 0x000000000008789c */ /* 0x000fe20003f2f070 */
[----:B------:R-:W-:Y:S01]  /*4c70*/  SYNCS.ARRIVE.TRANS64.RED.A1T0 RZ, [UR13], RZ ;  /* 0x000000ffffff79a7 */ /* 0x000fe2000810040d */
[----:B------:R-:W-:Y:S09]  /*4c80*/  @P3 BRA `(.L_x_85) ;  /* 0xfffffff000a03947 */ /* 0x000ff2000383ffff */
[----:B------:R-:W-:-:S04]  /*4c90*/  SHF.L.U32 R2, R29, 0x1f, RZ ;  /* 0x0000001f1d027819 */ /* 0x000fc800000006ff */
[----:B------:R-:W1:Y:S02]  /*4ca0*/  SYNCS.PHASECHK.TRANS64.TRYWAIT P0, [UR7+0xc0], R2 ;  /* 0x0000c002ff0075a7 */ /* 0x000e640008001107 */
[----:B-1----:R-:W-:Y:S05]  /*4cb0*/  @!P0 BRA `(.L_x_86) ;  /* 0x0000005000608947 */ /* 0x002fea0003800000 */
.L_x_182:
[----:B------:R-:W3:Y:S02]  /*4cc0*/  SYNCS.PHASECHK.TRANS64.TRYWAIT P0, [UR7+0xc8], R2 ;  /* 0x0000c802ff0075a7 */ /* 0x000ee40008001107 */
[----:B---3--:R-:W-:Y:S05]  /*4cd0*/  @!P0 BRA `(.L_x_87) ;  /* 0x0000005000708947 */ /* 0x008fea0003800000 */
.L_x_184:
[----:B------:R-:W3:Y:S02]  /*4ce0*/  SYNCS.PHASECHK.TRANS64.TRYWAIT P0, [UR7+0xd0], R2 ;  /* 0x0000d002ff0075a7 */ /* 0x000ee40008001107 */
[----:B---3--:R-:W-:Y:S05]  /*4cf0*/  @!P0 BRA `(.L_x_88) ;  /* 0x0000005000808947 */ /* 0x008fea0003800000 */
.L_x_186:
[----:B-1----:R-:W-:-:S07]  /*4d00*/  MOV R0, UR7 ;  /* 0x0000000700007c02 */ /* 0x002fce0008000f00 */
.L_x_89:
[----:B-1----:R-:W-:-:S04]  /*4d10*/  SHF.L.U32 R2, R29, 0x1f, RZ ;  /* 0x0000001f1d027819 */ /* 0x002fc800000006ff */
[----:B------:R1:W3:Y:S03]  /*4d20*/  SYNCS.PHASECHK.TRANS64.TRYWAIT P0, [R0+URZ+0xd8], R2 ;  /* 0x0000d802000075a7 */ /* 0x0002e600080011ff */
[----:B---3--:R-:W-:Y:S05]  /*4d30*/  @!P0 NANOSLEEP.SYNCS 0x989680 ;  /* 0x009896800000895d */ /* 0x008fea0003900000 */
[----:B------:R-:W3:Y:S02]  /*4d40*/  @!P0 SYNCS.PHASECHK.TRANS64 P0, [R0+URZ+0xd8], R2 ;  /* 0x0000d802000085a7 */ /* 0x000ee400080010ff */
[----:B--23--:R-:W-:Y:S05]  /*4d50*/  @P0 EXIT ;  /* 0x000000000000094d */ /* 0x00cfea0003800000 */
[----:B------:R-:W-:Y:S05]  /*4d60*/  BRA `(.L_x_89) ;  /* 0xfffffffc00e87947 */ /* 0x000fea000383ffff */
.L_x_74:
[----:B------:R-:W-:-:S06]  /*4d70*/  UISETP.GE.AND UP1, UPT, UR8, 0x4, UPT ;  /* 0x000000040800788c */ /* 0x000fcc000bf26270 */
[----:B------:R-:W-:-:S13]  /*4d80*/  PLOP3.LUT P0, PT, PT, PT, UP1, 0x80, 0x8 ;  /* 0x000000000008781c */ /* 0x000fda0003f0f018 */
[----:B------:R-:W-:Y:S05]  /*4d90*/  @!P0 EXIT ;  /* 0x000000000000894d */ /* 0x000fea0003800000 */
[----:B------:R-:W-:Y:S01]  /*4da0*/  BAR.SYNC.DEFER_BLOCKING 0x6, 0xa0 ;  /* 0x0182800000007b1d */ /* 0x000fe20000010000 */
[C---:B------:R-:W-:Y:S01]  /*4db0*/  IMAD.SHL.U32 R3, R108.reuse, 0x40, RZ ;  /* 0x000000406c037824 */ /* 0x040fe200078e00ff */
[C---:B------:R-:W-:Y:S01]  /*4dc0*/  LOP3.LUT R110, R108.reuse, 0x60, RZ, 0xc0, !PT ;  /* 0x000000606c6e7812 */ /* 0x040fe200078ec0ff */
[C---:B------:R-:W-:Y:S01]  /*4dd0*/  IMAD.SHL.U32 R100, R108.reuse, 0x20, RZ ;  /* 0x000000206c647824 */ /* 0x040fe200078e00ff */
[----:B------:R-:W-:Y:S01]  /*4de0*/  CS2R R106, SRZ ;  /* 0x00000000006a7805 */ /* 0x000fe2000001ff00 */
[C---:B------:R-:W-:Y:S01]  /*4df0*/  IMAD.SHL.U32 R4, R108.reuse, 0x2, RZ ;  /* 0x000000026c047824 */ /* 0x040fe200078e00ff */
[----:B------:R-:W-:Y:S02]  /*4e00*/  UMOV UR49, 0x400 ;  /* 0x0000040000317882 */ /* 0x000fe40000000000 */
[----:B------:R-:W1:Y:S01]  /*4e10*/  LDC R99, c[0x0][0x370] ;  /* 0x0000dc00ff637b82 */ /* 0x000e620000000800 */
[----:B------:R-:W-:Y:S01]  /*4e20*/  ULEA UR49, UR37, UR49, 0x18 ;  /* 0x0000003125317291 */ /* 0x000fe2000f8ec0ff */
[----:B------:R-:W-:Y:S01]  /*4e30*/  LOP3.LUT R2, R3, 0x180, RZ, 0xc0, !PT ;  /* 0x0000018003027812 */ /* 0x000fe200078ec0ff */
[----:B------:R-:W-:Y:S01]  /*4e40*/  IMAD.U32 R46, R108, 0x10000, RZ ;  /* 0x000100006c2e7824 */ /* 0x000fe200078e00ff */
[----:B------:R-:W-:Y:S01]  /*4e50*/  LOP3.LUT R100, R100, 0xc00, RZ, 0xc0, !PT ;  /* 0x00000c0064647812 */ /* 0x000fe200078ec0ff */
[----:B------:R-:W-:Y:S01]  /*4e60*/  UIADD3 UR4, UPT, UPT, UR49, 0x4200, URZ ;  /* 0x0000420031047890 */ /* 0x000fe2000fffe0ff */
[----:B------:R-:W-:Y:S01]  /*4e70*/  LOP3.LUT R4, R2, 0x20, R4, 0xf8, !PT ;  /* 0x0000002002047812 */ /* 0x000fe200078ef804 */
[----:B------:R-:W-:Y:S01]  /*4e80*/  IMAD.SHL.U32 R2, R108, 0x8, RZ ;  /* 0x000000086c027824 */ /* 0x000fe200078e00ff */
[----:B------:R-:W2:Y:S01]  /*4e90*/  LDC R42, c[0x0][0xb0c] ;  /* 0x0002c300ff2a7b82 */ /* 0x000ea20000000800 */
[----:B------:R-:W-:Y:S01]  /*4ea0*/  LOP3.LUT R100, R100, 0x40, R3, 0xf8, !PT ;  /* 0x0000004064647812 */ /* 0x000fe200078ef803 */
[----:B------:R-:W-:Y:S01]  /*4eb0*/  IMAD.MOV.U32 R45, RZ, RZ, RZ ;  /* 0x000000ffff2d7224 */ /* 0x000fe200078e00ff */
[----:B------:R-:W-:Y:S01]  /*4ec0*/  LOP3.LUT R46, R46, 0x600000, RZ, 0xc0, !PT ;  /* 0x006000002e2e7812 */ /* 0x000fe200078ec0ff */
[----:B------:R-:W-:Y:S01]  /*4ed0*/  IMAD.MOV.U32 R112, RZ, RZ, RZ ;  /* 0x000000ffff707224 */ /* 0x000fe200078e00ff */
[----:B------:R-:W-:-:S02]  /*4ee0*/  LOP3.LUT R108, R108, 0x2, RZ, 0xc0, !PT ;  /* 0x000000026c6c7812 */ /* 0x000fc400078ec0ff */
[----:B------:R-:W-:Y:S02]  /*4ef0*/  CS2R R104, SRZ ;  /* 0x0000000000687805 */ /* 0x000fe4000001ff00 */
[----:B------:R-:W-:Y:S01]  /*4f00*/  LOP3.LUT R2, R4, 0x30, R2, 0x78, !PT ;  /* 0x0000003004027812 */ /* 0x000fe200078e7802 */
[----:B------:R-:W4:Y:S01]  /*4f10*/  LDC R97, c[0x0][0xb20] ;  /* 0x0002c800ff617b82 */ /* 0x000f220000000800 */
[----:B------:R-:W3:Y:S01]  /*4f20*/  LDS R0, [UR49+0x1a0] ;  /* 0x0001a031ff007984 */ /* 0x000ee20008000800 */
[----:B------:R-:W-:Y:S01]  /*4f30*/  LOP3.LUT R100, R100, 0x200, R3, 0xf8, !PT ;  /* 0x0000020064647812 */ /* 0x000fe200078ef803 */
[----:B------:R-:W-:Y:S01]  /*4f40*/  IMAD.MOV R102, RZ, RZ, -R108 ;  /* 0x000000ffff667224 */ /* 0x000fe200078e0a6c */
[----:B------:R-:W1:Y:S01]  /*4f50*/  LDCU.64 UR52, c[0x0][0x348] ;  /* 0x00006900ff3477ac */ /* 0x000e620008000a00 */
[----:B------:R-:W-:Y:S01]  /*4f60*/  IMAD.U32 R109, RZ, RZ, UR4 ;  /* 0x00000004ff6d7e24 */ /* 0x000fe2000f8e00ff */
[----:B------:R-:W-:Y:S02]  /*4f70*/  LOP3.LUT R100, R100, R2, RZ, 0xfc, !PT ;  /* 0x0000000264647212 */ /* 0x000fe400078efcff */
[----:B------:R-:W1:Y:S01]  /*4f80*/  LDC R41, c[0x0][0xb30] ;  /* 0x0002cc00ff297b82 */ /* 0x000e620000000800 */
[----:B------:R-:W1:Y:S01]  /*4f90*/  LDCU.64 UR38, c[0x0][0x888] ;  /* 0x00011100ff2677ac */ /* 0x000e620008000a00 */
[----:B------:R-:W1:Y:S06]  /*4fa0*/  LDCU.64 UR44, c[0x0][0x890] ;  /* 0x00011200ff2c77ac */ /* 0x000e6c0008000a00 */
[----:B------:R-:W1:Y:S01]  /*4fb0*/  LDC.64 R92, c[0x0][0xb10] ;  /* 0x0002c400ff5c7b82 */ /* 0x000e620000000a00 */
[----:B------:R-:W-:-:S07]  /*4fc0*/  UIADD3 UR48, UPT, UPT, UR49, 0x200, URZ ;  /* 0x0000020031307890 */ /* 0x000fce000fffe0ff */
[----:B------:R-:W1:Y:S08]  /*4fd0*/  LDC.64 R38, c[0x0][0xb18] ;  /* 0x0002c600ff267b82 */ /* 0x000e700000000a00 */
[----:B------:R-:W1:Y:S08]  /*4fe0*/  LDC.64 R36, c[0x0][0xb28] ;  /* 0x0002ca00ff247b82 */ /* 0x000e700000000a00 */
[----:B------:R-:W1:Y:S01]  /*4ff0*/  LDC.64 R90, c[0x0][0x8b0] ;  /* 0x00022c00ff5a7b82 */ /* 0x000e620000000a00 */
[----:B---3--:R-:W-:-:S07]  /*5000*/  IMAD.IADD R46, R0, 0x1, R46 ;  /* 0x00000001002e7824 */ /* 0x008fce00078e022e */
[----:B------:R-:W3:Y:S08]  /*5010*/  LDC.64 R88, c[0x0][0x8a8] ;  /* 0x00022a00ff587b82 */ /* 0x000ef00000000a00 */
[----:B--2-4-:R-:W1:Y:S02]  /*5020*/  LDC R98, c[0x0][0x374] ;  /* 0x0000dd00ff627b82 */ /* 0x014e640000000800 */
.L_x_131:
[----:B------:R-:W-:Y:S02]  /*5030*/  LEA R0, R112, UR49, 0x3 ;  /* 0x0000003170007c11 */ /* 0x000fe4000f8e18ff */
[----:B------:R-:W-:Y:S02]  /*5040*/  SHF.L.U32 R2, R106, 0x1f, RZ ;  /* 0x0000001f6a027819 */ /* 0x000fe400000006ff */
[----:B------:R-:W-:Y:S02]  /*5050*/  LEA R16, R112, UR49, 0x4 ;  /* 0x0000003170107c11 */ /* 0x000fe4000f8e20ff */
[----:B------:R-:W2:Y:S02]  /*5060*/  SYNCS.PHASECHK.TRANS64.TRYWAIT P0, [R0+URZ+0xf0], R2 ;  /* 0x0000f002000075a7 */ /* 0x000ea400080011ff */
[----:B-12---:R-:W-:Y:S05]  /*5070*/  @!P0 BRA `(.L_x_90) ;  /* 0x0000004c00b88947 */ /* 0x006fea0003800000 */
.L_x_187:
[----:B------:R-:W4:Y:S01]  /*5080*/  LDC.64 R10, c[0x0][0xb10] ;  /* 0x0002c400ff0a7b82 */ /* 0x000f220000000a00 */
[----:B------:R-:W3:Y:S01]  /*5090*/  LDS.128 R16, [R16+0x180] ;  /* 0x0001800010107984 */ /* 0x000ee20000000c00 */
[----:B-1----:R-:W-:Y:S01]  /*50a0*/  ISETP.NE.AND P1, PT, R41, 0x1, PT ;  /* 0x000000012900780c */ /* 0x002fe20003f25270 */
[----:B--2---:R-:W-:Y:S01]  /*50b0*/  VIADD R0, R0, 0x100 ;  /* 0x0000010000007836 */ /* 0x004fe20000000000 */
[----:B------:R-:W-:Y:S04]  /*50c0*/  ISETP.GE.AND P0, PT, R40, 0x1, PT ;  /* 0x000000012800780c */ /* 0x000fe80003f06270 */
[----:B------:R-:W1:Y:S01]  /*50d0*/  LDC.64 R8, c[0x0][0xb18] ;  /* 0x0002c600ff087b82 */ /* 0x000e620000000a00 */
[----:B------:R-:W-:Y:S01]  /*50e0*/  PRMT R0, RZ, 0x654, R0 ;  /* 0x00000654ff007816 */ /* 0x000fe20000000000 */
[----:B------:R-:W-:Y:S01]  /*50f0*/  @!PT LDS RZ, [RZ] ;  /* 0x00000000fffff984 */ /* 0x000fe20000000800 */
[----:B------:R-:W-:Y:S01]  /*5100*/  @!PT LDS RZ, [RZ] ;  /* 0x00000000fffff984 */ /* 0x000fe20000000800 */
[----:B------:R-:W-:Y:S01]  /*5110*/  @!PT LDS RZ, [RZ] ;  /* 0x00000000fffff984 */ /* 0x000fe20000000800 */
[----:B------:R-:W-:Y:S01]  /*5120*/  @!PT LDS RZ, [RZ] ;  /* 0x00000000fffff984 */ /* 0x000fe20000000800 */
[----:B------:R2:W-:Y:S06]  /*5130*/  MEMBAR.ALL.CTA ;  /* 0x0000000000007992 */ /* 0x0005ec0000008000 */
[----:B--2---:R-:W2:Y:S01]  /*5140*/  FENCE.VIEW.ASYNC.S ;  /* 0x00000000000073c6 */ /* 0x004ea20000000000 */
[----:B------:R-:W1:Y:S08]  /*5150*/  @!P1 LDC R12, c[0x0][0xb20] ;  /* 0x0002c800ff0c9b82 */ /* 0x000e700000000800 */
[----:B------:R-:W1:Y:S01]  /*5160*/  @!P1 LDC R7, c[0x0][0xb0c] ;  /* 0x0002c300ff079b82 */ /* 0x000e620000000800 */
[----:B--2---:R2:W-:Y:S01]  /*5170*/  SYNCS.ARRIVE.TRANS64.RED.A1T0 RZ, [R0+URZ], RZ ;  /* 0x000000ff00ff79a7 */ /* 0x0045e200081004ff */
[----:B---3--:R-:W-:Y:S04]  /*5180*/  LOP3.LUT P4, RZ, R18, 0x1, RZ, 0xc0, !PT ;  /* 0x0000000112ff7812 */ /* 0x008fe8000788c0ff */
[----:B------:R-:W-:Y:S09]  /*5190*/  P2R R111, PR, RZ, 0x10 ;  /* 0x00000010ff6f7803 */ /* 0x000ff20000000000 */
[----:B------:R-:W-:Y:S02]  /*51a0*/  @P4 MOV R44, R16 ;  /* 0x00000010002c4202 */ /* 0x000fe40000000f00 */
[----:B------:R-:W-:Y:S01]  /*51b0*/  @P4 LOP3.LUT R43, R17, 0xffff, RZ, 0xc0, !PT ;  /* 0x0000ffff112b4812 */ /* 0x000fe200078ec0ff */
[----:B--2-4-:R-:W-:Y:S06]  /*51c0*/  @!P0 BRA `(.L_x_91) ;  /* 0x0000000000a48947 */ /* 0x014fec0003800000 */
[----:B------:R-:W-:Y:S01]  /*51d0*/  IMAD.HI.U32 R0, R98, R39, RZ ;  /* 0x0000002762007227 */ /* 0x000fe200078e00ff */
[----:B------:R-:W-:Y:S02]  /*51e0*/  ISETP.NE.AND P0, PT, R38, 0x1, PT ;  /* 0x000000012600780c */ /* 0x000fe40003f05270 */
[----:B------:R-:W-:Y:S01]  /*51f0*/  ISETP.NE.AND P2, PT, R40, 0x1, PT ;  /* 0x000000012800780c */ /* 0x000fe20003f45270 */
[----:B------:R-:W-:Y:S01]  /*5200*/  IMAD.HI.U32 R4, R99, R92, RZ ;  /* 0x0000005c63047227 */ /* 0x000fe200078e00ff */
[----:B------:R-:W-:Y:S02]  /*5210*/  SHF.R.U32.HI R0, RZ, R97, R0 ;  /* 0x00000061ff007219 */ /* 0x000fe40000011600 */
[----:B------:R-:W-:Y:S01]  /*5220*/  ISETP.NE.AND P3, PT, R42, 0x1, PT ;  /* 0x000000012a00780c */ /* 0x000fe20003f65270 */
[----:B------:R-:W-:Y:S01]  /*5230*/  IMAD.HI.U32 R6, R43, R39, RZ ;  /* 0x000000272b067227 */ /* 0x000fe200078e00ff */
[-C--:B------:R-:W-:Y:S02]  /*5240*/  SHF.R.U32.HI R4, RZ, R93.reuse, R4 ;  /* 0x0000005dff047219 */ /* 0x080fe40000011604 */
[----:B------:R-:W-:Y:S01]  /*5250*/  SEL R0, R98, R0, !P0 ;  /* 0x0000000062007207 */ /* 0x000fe20004000000 */
[----:B------:R-:W-:Y:S01]  /*5260*/  IMAD.HI.U32 R5, R44, R92, RZ ;  /* 0x0000005c2c057227 */ /* 0x000fe200078e00ff */
[----:B------:R-:W-:Y:S03]  /*5270*/  SEL R4, R99, R4, !P3 ;  /* 0x0000000463047207 */ /* 0x000fe60005800000 */
[-C--:B------:R-:W-:Y:S01]  /*5280*/  IMAD.HI.U32 R3, R0, R36.reuse, RZ ;  /* 0x0000002400037227 */ /* 0x080fe200078e00ff */
[----:B------:R-:W-:Y:S03]  /*5290*/  SHF.R.U32.HI R5, RZ, R93, R5 ;  /* 0x0000005dff057219 */ /* 0x000fe60000011605 */
[----:B------:R-:W-:Y:S01]  /*52a0*/  IMAD.HI.U32 R2, R4, R36, RZ ;  /* 0x0000002404027227 */ /* 0x000fe200078e00ff */
[----:B------:R-:W-:Y:S02]  /*52b0*/  @P2 SHF.R.U32.HI R0, RZ, R37, R3 ;  /* 0x00000025ff002219 */ /* 0x000fe40000011603 */
[----:B------:R-:W-:Y:S02]  /*52c0*/  SHF.R.U32.HI R3, RZ, R97, R6 ;  /* 0x00000061ff037219 */ /* 0x000fe40000011606 */
[----:B------:R-:W-:Y:S01]  /*52d0*/  @P2 SHF.R.U32.HI R4, RZ, R37, R2 ;  /* 0x00000025ff042219 */ /* 0x000fe20000011602 */
[----:B------:R-:W-:Y:S01]  /*52e0*/  IMAD R0, R40, R0, RZ ;  /* 0x0000000028007224 */ /* 0x000fe200078e02ff */
[----:B------:R-:W-:Y:S02]  /*52f0*/  SEL R3, R43, R3, !P0 ;  /* 0x000000032b037207 */ /* 0x000fe40004000000 */
[----:B------:R-:W-:Y:S01]  /*5300*/  SEL R2, R44, R5, !P3 ;  /* 0x000000052c027207 */ /* 0x000fe20005800000 */
[----:B------:R-:W-:Y:S01]  /*5310*/  IMAD R5, R40, R4, RZ ;  /* 0x0000000428057224 */ /* 0x000fe200078e02ff */
[C---:B------:R-:W-:Y:S01]  /*5320*/  ISETP.GE.AND P0, PT, R3.reuse, R0, PT ;  /* 0x000000000300720c */ /* 0x040fe20003f06270 */
[C---:B------:R-:W-:Y:S03]  /*5330*/  IMAD.HI.U32 R0, R3.reuse, R36, RZ ;  /* 0x0000002403007227 */ /* 0x040fe600078e00ff */
[C---:B------:R-:W-:Y:S02]  /*5340*/  ISETP.GE.OR P0, PT, R2.reuse, R5, P0 ;  /* 0x000000050200720c */ /* 0x040fe40000706670 */
[----:B------:R-:W-:Y:S04]  /*5350*/  SHF.R.U32.HI R0, RZ, R37, R0 ;  /* 0x00000025ff007219 */ /* 0x000fe80000011600 */
[C---:B------:R-:W-:Y:S05]  /*5360*/  SEL R6, R3.reuse, R0, !P2 ;  /* 0x0000000003067207 */ /* 0x040fea0005000000 */
        /* <DEDUP_REMOVED lines=14> */
[----:B------:R-:W-:Y:S07]  /*5450*/  IMAD R43, R3, R38, R43 ;  /* 0x00000026032b7224 */ /* 0x000fee00078e022b */
.L_x_91:
[----:B-1----:R-:W-:Y:S01]  /*5460*/  @!P1 ISETP.NE.AND P0, PT, R8, 0x1, PT ;  /* 0x000000010800980c */ /* 0x002fe20003f05270 */
[----:B------:R-:W-:Y:S01]  /*5470*/  @!P1 IMAD.HI.U32 R0, R44, R10, RZ ;  /* 0x0000000a2c009227 */ /* 0x000fe200078e00ff */
[----:B------:R-:W-:Y:S01]  /*5480*/  @!P1 ISETP.NE.AND P2, PT, R7, 0x1, PT ;  /* 0x000000010700980c */ /* 0x000fe20003f45270 */
[----:B------:R-:W-:Y:S01]  /*5490*/  ULOP3.LUT UP0, URZ, UR48, 0x1b0, URZ, 0xc0, !UPT ;  /* 0x000001b030ff7892 */ /* 0x000fe2000f80c0ff */
[----:B------:R-:W-:Y:S01]  /*54a0*/  R2UR UR42, R15 ;  /* 0x000000000f2a72ca */ /* 0x000fe200000e0000 */
[C---:B------:R-:W-:Y:S01]  /*54b0*/  @!P1 IMAD.HI.U32 R2, R43.reuse, R9, RZ ;  /* 0x000000092b029227 */ /* 0x040fe200078e00ff */
[----:B------:R-:W-:Y:S02]  /*54c0*/  @!P1 SHF.R.U32.HI R0, RZ, R11, R0 ;  /* 0x0000000bff009219 */ /* 0x000fe40000011600 */
[----:B------:R-:W-:Y:S01]  /*54d0*/  R2UR UR41, R14 ;  /* 0x000000000e2972ca */ /* 0x000fe200000e0000 */
[----:B------:R-:W-:Y:S01]  /*54e0*/  VIADD R112, R112, 0x1 ;  /* 0x0000000170707836 */ /* 0x000fe20000000000 */
[----:B------:R-:W-:Y:S02]  /*54f0*/  @!P1 SHF.R.U32.HI R2, RZ, R12, R2 ;  /* 0x0000000cff029219 */ /* 0x000fe40000011602 */
[----:B------:R-:W-:Y:S02]  /*5500*/  @!P1 SEL R3, R44, R0, !P2 ;  /* 0x000000002c039207 */ /* 0x000fe40005000000 */
[----:B------:R-:W-:Y:S02]  /*5510*/  @!P1 SEL R2, R43, R2, !P0 ;  /* 0x000000022b029207 */ /* 0x000fe40004000000 */
[----:B------:R-:W-:Y:S01]  /*5520*/  @P4 SHF.R.U32.HI R103, RZ, 0x10, R17 ;  /* 0x00000010ff674819 */ /* 0x000fe20000011611 */
[----:B------:R-:W-:Y:S02]  /*5530*/  USHF.L.U32 UR42, UR42, 0x6, URZ ;  /* 0x000000062a2a7899 */ /* 0x000fe400080006ff */
[----:B------:R-:W-:Y:S02]  /*5540*/  @!P1 IMAD.IADD R0, R2, 0x1, -R3 ;  /* 0x0000000102009824 */ /* 0x000fe400078e0a03 */
[----:B------:R-:W-:Y:S01]  /*5550*/  @!P1 IMAD.IADD R2, R3, 0x1, -R2 ;  /* 0x0000000103029824 */ /* 0x000fe200078e0a02 */
[----:B------:R-:W-:Y:S01]  /*5560*/  USHF.L.U32 UR41, UR41, 0x8, URZ ;  /* 0x0000000829297899 */ /* 0x000fe200080006ff */
[----:B------:R-:W-:Y:S02]  /*5570*/  @!P1 IMAD R44, R0, R7, R44 ;  /* 0x00000007002c9224 */ /* 0x000fe400078e022c */
[----:B------:R-:W-:Y:S01]  /*5580*/  @!P1 IMAD R43, R2, R8, R43 ;  /* 0x00000008022b9224 */ /* 0x000fe200078e022b */
[----:B------:R-:W-:Y:S08]  /*5590*/  BRA.U !UP0, `(.L_x_92) ;  /* 0x0000000108407547 */ /* 0x000ff0000b800000 */
[----:B------:R-:W1:Y:S01]  /*55a0*/  LDCU.64 UR8, c[0x4][0x88] ;  /* 0x01001100ff0877ac */ /* 0x000e620008000a00 */
[----:B------:R-:W-:Y:S01]  /*55b0*/  MOV R3, 0x0 ;  /* 0x0000000000037802 */ /* 0x000fe20000000f00 */
[----:B------:R-:W-:Y:S02]  /*55c0*/  HFMA2 R12, -RZ, RZ, 0, 5.9604644775390625e-08 ;  /* 0x00000001ff0c7431 */ /* 0x000fe400000001ff */
[----:B------:R-:W-:Y:S02]  /*55d0*/  IMAD.MOV.U32 R8, RZ, RZ, 0x70 ;  /* 0x00000070ff087424 */ /* 0x000fe400078e00ff */
[----:B------:R-:W-:Y:S01]  /*55e0*/  IMAD.MOV.U32 R13, RZ, RZ, RZ ;  /* 0x000000ffff0d7224 */ /* 0x000fe200078e00ff */
[----:B------:R-:W2:Y:S01]  /*55f0*/  LDCU.64 UR6, c[0x4][0x90] ;  /* 0x01001200ff0677ac */ /* 0x000ea20008000a00 */
[----:B------:R-:W3:Y:S01]  /*5600*/  LDC.64 R2, c[0x4][R3] ;  /* 0x0100000003027b82 */ /* 0x000ee20000000a00 */
[----:B------:R-:W4:Y:S01]  /*5610*/  LDCU.64 UR4, c[0x4][0x8] ;  /* 0x01000100ff0477ac */ /* 0x000f220008000a00 */
[----:B-1----:R-:W-:Y:S01]  /*5620*/  MOV R5, UR9 ;  /* 0x0000000900057c02 */ /* 0x002fe20008000f00 */
[----:B------:R-:W-:Y:S01]  /*5630*/  IMAD.U32 R4, RZ, RZ, UR8 ;  /* 0x00000008ff047e24 */ /* 0x000fe2000f8e00ff */
[----:B--2---:R-:W-:Y:S01]  /*5640*/  MOV R7, UR7 ;  /* 0x0000000700077c02 */ /* 0x004fe20008000f00 */
[----:B------:R-:W-:Y:S01]  /*5650*/  IMAD.U32 R6, RZ, RZ, UR6 ;  /* 0x00000006ff067e24 */ /* 0x000fe2000f8e00ff */
[----:B----4-:R-:W-:Y:S01]  /*5660*/  MOV R11, UR5 ;  /* 0x00000005000b7c02 */ /* 0x010fe20008000f00 */
[----:B------:R-:W-:Y:S02]  /*5670*/  IMAD.U32 R10, RZ, RZ, UR4 ;  /* 0x00000004ff0a7e24 */ /* 0x000fe4000f8e00ff */
[----:B------:R-:W-:Y:S07]  /*5680*/  LEPC R20, `(.L_x_92) ;  /* 0x000000001014794e */ /* 0x000fee0000000000 */
[----:B---3-5:R-:W-:Y:S05]  /*5690*/  CALL.ABS.NOINC R2 ;  /* 0x0000000002007343 */ /* 0x028fea0003c00000 */
.L_x_92:
[----:B------:R-:W-:Y:S01]  /*56a0*/  LOP3.LUT P0, RZ, R109, 0x1b0, RZ, 0xc0, !PT ;  /* 0x000001b06dff7812 */ /* 0x000fe2000780c0ff */
[----:B------:R-:W-:Y:S11]  /*56b0*/  BSSY.RECONVERGENT B6, `(.L_x_93) ;  /* 0x0000013000067945 */ /* 0x000ff60003800200 */
[----:B------:R-:W-:Y:S01]  /*56c0*/  @!UPT UIADD3 URZ, UPT, UPT, URZ, URZ, URZ ;  /* 0x000000fffffff290 */ /* 0x000fe2000fffe0ff */
[----:B------:R-:W-:Y:S05]  /*56d0*/  @!P0 BRA `(.L_x_94) ;  /* 0x0000000000408947 */ /* 0x000fea0003800000 */
        /* <DEDUP_REMOVED lines=16> */
.L_x_94:
[----:B------:R-:W-:Y:S05]  /*57e0*/  BSYNC.RECONVERGENT B6 ;  /* 0x0000000000067941 */ /* 0x000fea0003800200 */
.L_x_93:
[----:B------:R-:W-:Y:S01]  /*57f0*/  ISETP.NE.U32.AND P4, PT, R90, RZ, PT ;  /* 0x000000ff5a00720c */ /* 0x000fe20003f85070 */
[----:B------:R-:W-:Y:S01]  /*5800*/  UISETP.NE.AND UP2, UPT, UR50, URZ, UPT ;  /* 0x000000ff3200728c */ /* 0x000fe2000bf45270 */
[----:B------:R-:W-:Y:S01]  /*5810*/  ISETP.NE.U32.AND P2, PT, RZ, UR38, PT ;  /* 0x00000026ff007c0c */ /* 0x000fe2000bf45070 */
[----:B------:R-:W-:Y:S01]  /*5820*/  UISETP.NE.U32.AND UP1, UPT, UR44, URZ, UPT ;  /* 0x000000ff2c00728c */ /* 0x000fe2000bf25070 */
[----:B------:R-:W-:Y:S01]  /*5830*/  ISETP.NE.AND.EX P4, PT, R91, RZ, PT, P4 ;  /* 0x000000ff5b00720c */ /* 0x000fe20003f85340 */
[----:B------:R-:W-:Y:S01]  /*5840*/  UPLOP3.LUT UP0, UPT, UPT, UPT, UPT, 0x40, 0x4 ;  /* 0x000000000004789c */ /* 0x000fe20003f0e870 */
[----:B------:R-:W-:Y:S01]  /*5850*/  ISETP.NE.AND.EX P2, PT, RZ, UR39, PT, P2 ;  /* 0x00000027ff007c0c */ /* 0x000fe2000bf45320 */
[----:B------:R-:W-:Y:S01]  /*5860*/  UISETP.NE.AND.EX UP1, UPT, UR45, URZ, UPT, UP1 ;  /* 0x000000ff2d00728c */ /* 0x000fe2000bf25310 */
[----:B------:R-:W-:Y:S04]  /*5870*/  PLOP3.LUT P1, PT, PT, PT, UP2, 0x80, 0x8 ;  /* 0x000000000008781c */ /* 0x000fe80003f2f028 */
[----:B------:R-:W-:Y:S06]  /*5880*/  @UP2 UPLOP3.LUT UP0, UPT, UPT, UPT, UP1, 0x80, 0x8 ;  /* 0x000000000008289c */ /* 0x000fec0003f0f010 */
[----:B------:R-:W-:Y:S01]  /*5890*/  PLOP3.LUT P0, PT, PT, PT, UP0, 0x80, 0x8 ;  /* 0x000000000008781c */ /* 0x000fe20003f0f008 */
[----:B------:R-:W-:Y:S01]  /*58a0*/  @!UPT UIADD3 URZ, UPT, UPT, URZ, URZ, URZ ;  /* 0x000000fffffff290 */ /* 0x000fe2000fffe0ff */
[----:B------:R-:W-:Y:S11]  /*58b0*/  BRA.U !UP1, `(.L_x_95) ;  /* 0x0000000109387547 */ /* 0x000ff6000b800000 */
[----:B------:R-:W-:Y:S01]  /*58c0*/  UISETP.NE.U32.AND UP0, UPT, UR38, URZ, UPT ;  /* 0x000000ff2600728c */ /* 0x000fe2000bf05070 */
[----:B------:R-:W-:Y:S02]  /*58d0*/  HFMA2 R0, -RZ, RZ, 0, 5.9604644775390625e-08 ;  /* 0x00000001ff007431 */ /* 0x000fe400000001ff */
[----:B------:R-:W-:Y:S01]  /*58e0*/  IMAD.MOV.U32 R96, RZ, RZ, 0x1 ;  /* 0x00000001ff607424 */ /* 0x000fe200078e00ff */
[----:B------:R-:W-:Y:S06]  /*58f0*/  UISETP.NE.AND.EX UP0, UPT, UR39, URZ, UPT, UP0 ;  /* 0x000000ff2700728c */ /* 0x000fec000bf05300 */
[----:B------:R-:W-:Y:S05]  /*5900*/  PLOP3.LUT P3, PT, PT, PT, UP0, 0x80, 0x8 ;  /* 0x000000000008781c */ /* 0x000fea0003f6f008 */
[----:B------:R-:W1:Y:S01]  /*5910*/  @UP0 LDCU.64 UR6, c[0x0][0x888] ;  /* 0x00011100ff0607ac */ /* 0x000e620008000a00 */
[----:B------:R-:W-:Y:S07]  /*5920*/  @UP0 UIMAD UR4, UR36, UR44, URZ ;  /* 0x0000002c240402a4 */ /* 0x000fee000f8e02ff */
[----:B------:R-:W-:Y:S01]  /*5930*/  @!P3 PRMT R96, R0, 0x7610, R96 ;  /* 0x000076100060b816 */ /* 0x000fe20000000060 */
[----:B-1----:R-:W-:Y:S03]  /*5940*/  @UP0 UIMAD.WIDE UR6, UR4, 0x4, UR6 ;  /* 0x00000004040608a5 */ /* 0x002fe6000f8e0206 */
[----:B------:R-:W1:Y:S03]  /*5950*/  @!UP0 LDCU UR4, c[0x0][0x880] ;  /* 0x00011000ff0487ac */ /* 0x000e660008000800 */
[----:B------:R-:W-:Y:S01]  /*5960*/  IMAD.U32 R2, RZ, RZ, UR6 ;  /* 0x00000006ff027e24 */ /* 0x000fe2000f8e00ff */
[----:B------:R-:W-:Y:S05]  /*5970*/  MOV R3, UR7 ;  /* 0x0000000700037c02 */ /* 0x000fea0008000f00 */
[----:B-----5:R2:W5:Y:S02]  /*5980*/  @P3 LDG.E R49, desc[UR46][R2.64] ;  /* 0x0000002e02313981 */ /* 0x020564000c1e1900 */
[----:B-12---:R-:W-:Y:S02]  /*5990*/  @!P3 IMAD.U32 R49, RZ, RZ, UR4 ;  /* 0x00000004ff31be24 */ /* 0x006fe4000f8e00ff */
.L_x_95:
[----:B------:R-:W-:Y:S05]  /*59a0*/  @!P4 BRA `(.L_x_96) ;  /* 0x000000000020c947 */ /* 0x000fea0003800000 */
[----:B------:R-:W-:Y:S04]  /*59b0*/  ISETP.NE.U32.AND P3, PT, R88, RZ, PT ;  /* 0x000000ff5800720c */ /* 0x000fe80003f65070 */
[----:B------:R-:W-:Y:S11]  /*59c0*/  ISETP.NE.AND.EX P3, PT, R89, RZ, PT, P3 ;  /* 0x000000ff5900720c */ /* 0x000ff60003f65330 */
[----:B------:R-:W-:Y:S02]  /*59d0*/  @!UPT UIADD3 URZ, UPT, UPT, URZ, URZ, URZ ;  /* 0x000000fffffff290 */ /* 0x000fe4000fffe0ff */
[----:B------:R-:W1:Y:S01]  /*59e0*/  @P3 LDC.64 R2, c[0x0][0x8a8] ;  /* 0x00022a00ff023b82 */ /* 0x000e620000000a00 */
[----:B------:R-:W-:Y:S04]  /*59f0*/  @P3 IMAD R0, R90, UR36, RZ ;  /* 0x000000245a003c24 */ /* 0x000fe8000f8e02ff */
[----:B-1----:R-:W-:Y:S05]  /*5a00*/  @P3 IMAD.WIDE R2, R0, 0x4, R2 ;  /* 0x0000000400023825 */ /* 0x002fea00078e0202 */
[----:B-----5:R1:W5:Y:S02]  /*5a10*/  @P3 LDG.E R47, desc[UR46][R2.64] ;  /* 0x0000002e022f3981 */ /* 0x020364000c1e1900 */
[----:B-1----:R-:W2:Y:S02]  /*5a20*/  @!P3 LDC R47, c[0x0][0x8a0] ;  /* 0x00022800ff2fbb82 */ /* 0x002ea40000000800 */
.L_x_96:
[----:B-----5:R-:W-:Y:S01]  /*5a30*/  FSETP.NEU.AND P4, PT, R49, RZ, PT ;  /* 0x000000ff3100720b */ /* 0x020fe20003f8d000 */
[----:B------:R-:W-:Y:S01]  /*5a40*/  BSSY B1, `(.L_x_97) ;  /* 0x0000042000017945 */ /* 0x000fe20003800000 */
[----:B------:R-:W-:Y:S01]  /*5a50*/  SEL R5, RZ, 0xffffffff, P2 ;  /* 0xffffffffff057807 */ /* 0x000fe20001000000 */
[----:B------:R-:W-:Y:S01]  /*5a60*/  IMAD.MOV.U32 R115, RZ, RZ, 0x1 ;  /* 0x00000001ff737424 */ /* 0x000fe200078e00ff */
[----:B------:R-:W-:Y:S02]  /*5a70*/  LOP3.LUT P3, RZ, R96, 0xff, RZ, 0xc0, !PT ;  /* 0x000000ff60ff7812 */ /* 0x000fe4000786c0ff */
[----:B------:R-:W-:Y:S02]  /*5a80*/  CS2R R86, SRZ ;  /* 0x0000000000567805 */ /* 0x000fe4000001ff00 */
[----:B------:R-:W-:Y:S02]  /*5a90*/  @P1 SEL R0, RZ, 0xffffffff, P4 ;  /* 0xffffffffff001807 */ /* 0x000fe40002000000 */
[----:B------:R-:W-:Y:S02]  /*5aa0*/  CS2R R84, SRZ ;  /* 0x0000000000547805 */ /* 0x000fe4000001ff00 */
[----:B------:R-:W-:Y:S02]  /*5ab0*/  LEA R2, R105, UR49, 0x3 ;  /* 0x0000003169027c11 */ /* 0x000fe4000f8e18ff */
[----:B------:R-:W-:Y:S02]  /*5ac0*/  CS2R R82, SRZ ;  /* 0x0000000000527805 */ /* 0x000fe4000001ff00 */
[----:B------:R-:W-:Y:S02]  /*5ad0*/  @P0 SEL R0, R5, R0, !P3 ;  /* 0x0000000005000207 */ /* 0x000fe40005800000 */
[----:B------:R-:W-:Y:S02]  /*5ae0*/  CS2R R80, SRZ ;  /* 0x0000000000507805 */ /* 0x000fe4000001ff00 */
[----:B------:R-:W-:Y:S02]  /*5af0*/  LEA R113, R45, UR49, 0x3 ;  /* 0x000000312d717c11 */ /* 0x000fe4000f8e18ff */
[----:B------:R-:W-:Y:S02]  /*5b00*/  @P1 LOP3.LUT R0, R0, 0x1, RZ, 0xc0, !PT ;  /* 0x0000000100001812 */ /* 0x000fe400078ec0ff */
[----:B------:R-:W-:Y:S02]  /*5b10*/  SHF.L.U32 R3, R107, 0x1f, RZ ;  /* 0x0000001f6b037819 */ /* 0x000fe400000006ff */
[----:B------:R-:W-:Y:S02]  /*5b20*/  ISETP.NE.U32.OR P6, PT, R0, 0x1, !P1 ;  /* 0x000000010000780c */ /* 0x000fe40004fc5470 */
[----:B------:R-:W-:Y:S02]  /*5b30*/  PLOP3.LUT P2, PT, PT, PT, UP1, 0x80, 0x8 ;  /* 0x000000000008781c */ /* 0x000fe40003f4f018 */
[----:B------:R-:W-:Y:S02]  /*5b40*/  LEA.HI R48, R45, R45, RZ, 0x1 ;  /* 0x0000002d2d307211 */ /* 0x000fe400078f08ff */
[----:B------:R-:W-:Y:S02]  /*5b50*/  SEL R4, RZ, 0xffffffff, P4 ;  /* 0xffffffffff047807 */ /* 0x000fe40002000000 */
[----:B------:R-:W-:Y:S05]  /*5b60*/  P2R R118, PR, RZ, 0x40 ;  /* 0x00000040ff767803 */ /* 0x000fea0000000000 */
[----:B------:R-:W-:Y:S02]  /*5b70*/  @P6 SHF.L.U32 R0, R104, 0x1f, RZ ;  /* 0x0000001f68006819 */ /* 0x000fe400000006ff */
[----:B------:R-:W-:Y:S02]  /*5b80*/  @P2 SEL R4, R5, R4, !P3 ;  /* 0x0000000405042207 */ /* 0x000fe40005800000 */
[----:B------:R1:W3:Y:S02]  /*5b90*/  @P6 SYNCS.PHASECHK.TRANS64.TRYWAIT P1, [R2+URZ+0xa0], R0 ;  /* 0x0000a000020065a7 */ /* 0x0002e400080211ff */
[----:B------:R-:W-:Y:S04]  /*5ba0*/  LOP3.LUT R4, R4, 0x1, RZ, 0xc0, !PT ;  /* 0x0000000104047812 */ /* 0x000fe800078ec0ff */
[----:B------:R-:W-:Y:S04]  /*5bb0*/  ISETP.NE.U32.AND P5, PT, R4, 0x1, PT ;  /* 0x000000010400780c */ /* 0x000fe80003fa5070 */
[----:B------:R-:W-:Y:S01]  /*5bc0*/  P2R R116, PR, RZ, 0x20 ;  /* 0x00000020ff747803 */ /* 0x000fe20000000000 */
[----:B------:R4:W2:Y:S01]  /*5bd0*/  SYNCS.PHASECHK.TRANS64.TRYWAIT P0, [R113+URZ+0x110], R3 ;  /* 0x00011003710075a7 */ /* 0x0008a200080011ff */
[C---:B-1----:R-:W-:Y:S01]  /*5be0*/  IMAD.SHL.U32 R0, R48.reuse, 0x80, RZ ;  /* 0x0000008030007824 */ /* 0x042fe200078e00ff */
[----:B------:R-:W-:Y:S04]  /*5bf0*/  LOP3.LUT R48, R48, 0xffe, RZ, 0xc0, !PT ;  /* 0x00000ffe30307812 */ /* 0x000fe800078ec0ff */
[----:B------:R-:W-:Y:S01]  /*5c00*/  LOP3.LUT R0, R0, 0xffffff00, RZ, 0xc0, !PT ;  /* 0xffffff0000007812 */ /* 0x000fe200078ec0ff */
[----:B------:R-:W-:Y:S04]  /*5c10*/  IMAD.IADD R48, R45, 0x1, -R48 ;  /* 0x000000012d307824 */ /* 0x000fe800078e0a30 */
[----:B------:R-:W-:Y:S04]  /*5c20*/  IMAD.IADD R0, R46, 0x1, R0 ;  /* 0x000000012e007824 */ /* 0x000fe800078e0200 */
[----:B------:R-:W-:Y:S01]  /*5c30*/  IMAD R48, R48, 0x100000, R0 ;  /* 0x0010000030307824 */ /* 0x000fe200078e0200 */
[----:B---3--:R-:W-:Y:S01]  /*5c40*/  @P6 SEL R115, RZ, 0x1, !P1 ;  /* 0x00000001ff736807 */ /* 0x008fe20004800000 */
[----:B----4-:R-:W-:Y:S06]  /*5c50*/  @!P6 BRA `(.L_x_98) ;  /* 0x000000000080e947 */ /* 0x010fec0003800000 */
[----:B------:R-:W-:Y:S01]  /*5c60*/  @P5 IMAD R5, R105, 0x1000, R100 ;  /* 0x0000100069055824 */ /* 0x000fe200078e0264 */
[----:B------:R-:W-:Y:S01]  /*5c70*/  ISETP.NE.AND P1, PT, R115, RZ, PT ;  /* 0x000000ff7300720c */ /* 0x000fe20003f25270 */
[----:B------:R-:W-:Y:S01]  /*5c80*/  BSSY B0, `(.L_x_99) ;  /* 0x000000b000007945 */ /* 0x000fe20003800000 */
[----:B------:R-:W-:Y:S01]  /*5c90*/  CS2R R82, SRZ ;  /* 0x0000000000527805 */ /* 0x000fe2000001ff00 */
[----:B------:R-:W-:Y:S01]  /*5ca0*/  @P5 VIADD R4, R5, UR49 ;  /* 0x0000003105045c36 */ /* 0x000fe20008000000 */
[----:B------:R-:W-:Y:S02]  /*5cb0*/  CS2R R80, SRZ ;  /* 0x0000000000507805 */ /* 0x000fe4000001ff00 */
[----:B------:R-:W-:Y:S02]  /*5cc0*/  CS2R R86, SRZ ;  /* 0x0000000000567805 */ /* 0x000fe4000001ff00 */
[----:B------:R-:W-:Y:S01]  /*5cd0*/  CS2R R84, SRZ ;  /* 0x0000000000547805 */ /* 0x000fe2000001ff00 */
[----:B------:R-:W-:Y:S04]  /*5ce0*/  @P5 IMAD R4, R108, -0x10, R4 ;  /* 0xfffffff06c045824 */ /* 0x000fe800078e0204 */
[----:B------:R-:W-:Y:S05]  /*5cf0*/  @P1 BRA `(.L_x_100) ;  /* 0x00000000000c1947 */ /* 0x000fea0003800000 */
[----:B------:R-:W-:Y:S04]  /*5d00*/  SHF.L.U32 R0, R104, 0x1f, RZ ;  /* 0x0000001f68007819 */ /* 0x000fe800000006ff */
[----:B------:R-:W1:Y:S02]  /*5d10*/  SYNCS.PHASECHK.TRANS64.TRYWAIT P1, [R2+URZ+0xa0], R0 ;  /* 0x0000a000020075a7 */ /* 0x000e6400080211ff */
[----:B-1----:R-:W-:Y:S05]  /*5d20*/  @!P1 BRA `(.L_x_101) ;  /* 0x0000004000a09947 */ /* 0x002fea0003800000 */
.L_x_100:
[----:B------:R-:W-:Y:S05]  /*5d30*/  BSYNC B0 ;  /* 0x0000000000007941 */ /* 0x000fea0003800000 */
.L_x_99:
[----:B------:R-:W-:Y:S01]  /*5d40*/  ISETP.NE.AND P1, PT, R116, RZ, PT ;  /* 0x000000ff7400720c */ /* 0x000fe20003f25270 */
[----:B-1----:R-:W-:Y:S02]  /*5d50*/  VIADD R2, R2, 0xc0 ;  /* 0x000000c002027836 */ /* 0x002fe40000000000 */
[----:B------:R-:W-:Y:S02]  /*5d60*/  IMAD.U32 R0, RZ, RZ, UR37 ;  /* 0x00000025ff007e24 */ /* 0x000fe4000f8e00ff */
[----:B------:R-:W-:Y:S03]  /*5d70*/  VIADD R105, R105, 0x1 ;  /* 0x0000000169697836 */ /* 0x000fe60000000000 */
[----:B------:R-:W-:Y:S05]  /*5d80*/  PRMT R0, R0, 0x654, R2 ;  /* 0x0000065400007816 */ /* 0x000fea0000000002 */
[----:B------:R1:W3:Y:S04]  /*5d90*/  @P1 LDS.128 R80, [R5+UR49+0x200] ;  /* 0x0002003105501984 */ /* 0x0002e80008000c00 */
[----:B------:R1:W4:Y:S01]  /*5da0*/  @P1 LDS.128 R84, [R4+0x210] ;  /* 0x0002100004541984 */ /* 0x0003220000000c00 */
[C---:B------:R-:W-:Y:S01]  /*5db0*/  ISETP.NE.AND P1, PT, R105.reuse, 0x4, PT ;  /* 0x000000046900780c */ /* 0x040fe20003f25270 */
[----:B------:R-:W-:Y:S01]  /*5dc0*/  @!PT LDS RZ, [RZ] ;  /* 0x00000000fffff984 */ /* 0x000fe20000000800 */
[----:B------:R-:W-:Y:S01]  /*5dd0*/  @!PT LDS RZ, [RZ] ;  /* 0x00000000fffff984 */ /* 0x000fe20000000800 */
[----:B------:R-:W-:Y:S01]  /*5de0*/  @!PT LDS RZ, [RZ] ;  /* 0x00000000fffff984 */ /* 0x000fe20000000800 */
[----:B------:R-:W-:Y:S01]  /*5df0*/  @!PT LDS RZ, [RZ] ;  /* 0x00000000fffff984 */ /* 0x000fe20000000800 */
[----:B------:R5:W-:Y:S06]  /*5e00*/  MEMBAR.ALL.CTA ;  /* 0x0000000000007992 */ /* 0x000bec0000008000 */
[----:B-----5:R-:W5:Y:S01]  /*5e10*/  FENCE.VIEW.ASYNC.S ;  /* 0x00000000000073c6 */ /* 0x020f620000000000 */
[----:B------:R-:W-:Y:S01]  /*5e20*/  SEL R105, R105, RZ, P1 ;  /* 0x000000ff69697207 */ /* 0x000fe20000800000 */
[----:B-----5:R5:W-:Y:S02]  /*5e30*/  SYNCS.ARRIVE.TRANS64.RED.A1T0 RZ, [R0+URZ], RZ ;  /* 0x000000ff00ff79a7 */ /* 0x020be400081004ff */
[----:B-----5:R-:W-:Y:S04]  /*5e40*/  SEL R0, RZ, 0x1, P1 ;  /* 0x00000001ff007807 */ /* 0x020fe80000800000 */
[----:B-1-3--:R-:W-:Y:S02]  /*5e50*/  LOP3.LUT R104, R104, R0, RZ, 0x3c, !PT ;  /* 0x0000000068687212 */ /* 0x00afe400078e3cff */
.L_x_98:
[----:B------:R-:W-:Y:S05]  /*5e60*/  BSYNC B1 ;  /* 0x0000000000017941 */ /* 0x000fea0003800000 */
.L_x_97:
[----:B------:R-:W-:Y:S04]  /*5e70*/  SHF.R.U32.HI R0, RZ, 0x15, R48 ;  /* 0x00000015ff007819 */ /* 0x000fe80000011630 */
[----:B------:R-:W-:Y:S01]  /*5e80*/  LOP3.LUT P1, RZ, R0, 0x3, R101, 0x48, !PT ;  /* 0x0000000300ff7812 */ /* 0x000fe20007824865 */
[----:B------:R-:W-:Y:S01]  /*5e90*/  @!UPT UIADD3 URZ, UPT, UPT, URZ, URZ, URZ ;  /* 0x000000fffffff290 */ /* 0x000fe2000fffe0ff */
[----:B--2---:R-:W-:Y:S11]  /*5ea0*/  @P0 BRA `(.L_x_102) ;  /* 0x0000000000080947 */ /* 0x004ff60003800000 */
[----:B------:R-:W1:Y:S02]  /*5eb0*/  SYNCS.PHASECHK.TRANS64.TRYWAIT P0, [R113+URZ+0x110], R3 ;  /* 0x00011003710075a7 */ /* 0x000e6400080011ff */
[----:B-1----:R-:W-:Y:S05]  /*5ec0*/  @!P0 BRA `(.L_x_103) ;  /* 0x00000040004c8947 */ /* 0x002fea0003800000 */
.L_x_102:
[----:B------:R-:W-:Y:S05]  /*5ed0*/  @!P1 BRA `(.L_x_104) ;  /* 0x0000000000409947 */ /* 0x000fea0003800000 */
[----:B------:R-:W2:Y:S01]  /*5ee0*/  LDCU.64 UR8, c[0x4][0x78] ;  /* 0x01000f00ff0877ac */ /* 0x000ea20008000a00 */
[----:B-1----:R-:W-:Y:S01]  /*5ef0*/  MOV R3, 0x0 ;  /* 0x0000000000037802 */ /* 0x002fe20000000f00 */
[----:B------:R-:W-:Y:S02]  /*5f00*/  HFMA2 R12, -RZ, RZ, 0, 5.9604644775390625e-08 ;  /* 0x00000001ff0c7431 */ /* 0x000fe400000001ff */
[----:B------:R-:W-:Y:S02]  /*5f10*/  IMAD.MOV.U32 R8, RZ, RZ, 0x192 ;  /* 0x00000192ff087424 */ /* 0x000fe400078e00ff */
[----:B------:R-:W-:Y:S01]  /*5f20*/  IMAD.MOV.U32 R13, RZ, RZ, RZ ;  /* 0x000000ffff0d7224 */ /* 0x000fe200078e00ff */
[----:B------:R-:W1:Y:S01]  /*5f30*/  LDCU.64 UR6, c[0x4][0x80] ;  /* 0x01001000ff0677ac */ /* 0x000e620008000a00 */
[----:B------:R-:W3:Y:S01]  /*5f40*/  LDC.64 R2, c[0x4][R3] ;  /* 0x0100000003027b82 */ /* 0x000ee20000000a00 */
[----:B------:R-:W5:Y:S01]  /*5f50*/  LDCU.64 UR4, c[0x4][0x18] ;  /* 0x01000300ff0477ac */ /* 0x000f620008000a00 */
[----:B--2---:R-:W-:Y:S01]  /*5f60*/  MOV R5, UR9 ;  /* 0x0000000900057c02 */ /* 0x004fe20008000f00 */
[----:B------:R-:W-:Y:S01]  /*5f70*/  IMAD.U32 R4, RZ, RZ, UR8 ;  /* 0x00000008ff047e24 */ /* 0x000fe2000f8e00ff */
[----:B-1----:R-:W-:Y:S01]  /*5f80*/  MOV R7, UR7 ;  /* 0x0000000700077c02 */ /* 0x002fe20008000f00 */
[----:B------:R-:W-:Y:S01]  /*5f90*/  IMAD.U32 R6, RZ, RZ, UR6 ;  /* 0x00000006ff067e24 */ /* 0x000fe2000f8e00ff */
[----:B-----5:R-:W-:Y:S01]  /*5fa0*/  MOV R11, UR5 ;  /* 0x00000005000b7c02 */ /* 0x020fe20008000f00 */
[----:B------:R-:W-:Y:S02]  /*5fb0*/  IMAD.U32 R10, RZ, RZ, UR4 ;  /* 0x00000004ff0a7e24 */ /* 0x000fe4000f8e00ff */
[----:B------:R-:W-:Y:S07]  /*5fc0*/  LEPC R20, `(.L_x_104) ;  /* 0x000000001014794e */ /* 0x000fee0000000000 */
[----:B---34-:R-:W-:Y:S05]  /*5fd0*/  CALL.ABS.NOINC R2 ;  /* 0x0000000002007343 */ /* 0x018fea0003c00000 */
.L_x_104:
[----:B------:R-:W-:Y:S01]  /*5fe0*/  F2FP.F16.E5M2.UNPACK_B R4, R81 ;  /* 0x00000051ff04723e */ /* 0x000fe200020004ff */
[----:B------:R-:W-:Y:S05]  /*5ff0*/  WARPSYNC.ALL ;  /* 0x0000000000007948 */ /* 0x000fea0003800000 */
[----:B------:R-:W-:Y:S01]  /*6000*/  R2UR UR4, R48 ;  /* 0x00000000300472ca */ /* 0x000fe200000e0000 */
[--C-:B------:R-:W-:Y:S01]  /*6010*/  HADD2.F32 R53, -RZ, R4.reuse.H0_H0 ;  /* 0x20000004ff357230 */ /* 0x100fe20000004100 */
[-C--:B-1----:R-:W-:Y:S01]  /*6020*/  F2FP.F16.E5M2.UNPACK_B R3, R80.reuse ;  /* 0x00000050ff03723e */ /* 0x082fe200020004ff */
[----:B------:R-:W-:Y:S01]  /*6030*/  HADD2.F32 R54, -RZ, R4.H1_H1 ;  /* 0x30000004ff367230 */ /* 0x000fe20000004100 */
[----:B------:R-:W-:Y:S01]  /*6040*/  F2FP.F16.E5M2.UNPACK_B R0, R80.H1 ;  /* 0x00000050ff00723e */ /* 0x000fe200030004ff */
[----:B------:R-:W-:Y:S01]  /*6050*/  BSSY.RECONVERGENT B0, `(.L_x_105) ;  /* 0x0000099000007945 */ /* 0x000fe20003800200 */
[----:B------:R-:W-:Y:S01]  /*6060*/  F2FP.F16.E5M2.UNPACK_B R64, R83.H1 ;  /* 0x00000053ff40723e */ /* 0x000fe200030004ff */
[--C-:B------:R-:W-:Y:S01]  /*6070*/  HADD2.F32 R2, -RZ, R3.reuse.H0_H0 ;  /* 0x20000003ff027230 */ /* 0x100fe20000004100 */
[----:B----4-:R-:W-:Y:S01]  /*6080*/  F2FP.F16.E5M2.UNPACK_B R74, R86 ;  /* 0x00000056ff4a723e */ /* 0x010fe200020004ff */
[----:B------:R-:W-:Y:S01]  /*6090*/  HADD2.F32 R50, -RZ, R3.H1_H1 ;  /* 0x30000003ff327230 */ /* 0x000fe20000004100 */
[----:B------:R-:W-:Y:S01]  /*60a0*/  F2FP.F16.E5M2.UNPACK_B R3, R81.H1 ;  /* 0x00000051ff03723e */ /* 0x000fe200030004ff */
[--C-:B------:R-:W-:Y:S01]  /*60b0*/  HADD2.F32 R51, -RZ, R0.reuse.H0_H0 ;  /* 0x20000000ff337230 */ /* 0x100fe20000004100 */
[----:B------:R-:W-:Y:S01]  /*60c0*/  IADD3 R114, PT, PT, R100, UR49, RZ ;  /* 0x0000003164727c10 */ /* 0x000fe2000fffe0ff */
[----:B------:R-:W-:Y:S01]  /*60d0*/  HADD2.F32 R52, -RZ, R0.H1_H1 ;  /* 0x30000000ff347230 */ /* 0x000fe20000004100 */
[----:B------:R-:W-:Y:S01]  /*60e0*/  LDTM.16dp32bit_t0_t15.x32 R4, tmem[UR4] ;  /* 0x00000004000479ee */ /* 0x000fe20008a80000 */
[----:B------:R-:W1:Y:S01]  /*60f0*/  LDTM.16dp32bit_t16_t31.x32 R4, tmem[UR4+0x20] ;  /* 0x00002004000479ee */ /* 0x000e620008aa0000 */
[-C--:B------:R-:W-:Y:S01]  /*6100*/  F2FP.F16.E5M2.UNPACK_B R0, R82.reuse ;  /* 0x00000052ff00723e */ /* 0x080fe200020004ff */
[--C-:B------:R-:W-:Y:S01]  /*6110*/  HADD2.F32 R55, -RZ, R3.reuse.H0_H0 ;  /* 0x20000003ff377230 */ /* 0x100fe20000004100 */
[----:B------:R-:W-:Y:S01]  /*6120*/  SHF.L.U32 R117, R102, 0x4, RZ ;  /* 0x0000000466757819 */ /* 0x000fe200000006ff */
[----:B------:R-:W-:Y:S01]  /*6130*/  HADD2.F32 R56, -RZ, R3.H1_H1 ;  /* 0x30000003ff387230 */ /* 0x000fe20000004100 */
[----:B------:R-:W-:Y:S01]  /*6140*/  F2FP.F16.E5M2.UNPACK_B R3, R82.H1 ;  /* 0x00000052ff03723e */ /* 0x000fe200030004ff */
[--C-:B------:R-:W-:Y:S01]  /*6150*/  HADD2.F32 R57, -RZ, R0.reuse.H0_H0 ;  /* 0x20000000ff397230 */ /* 0x100fe20000004100 */
[----:B------:R-:W-:Y:S01]  /*6160*/  IADD3 R114, PT, PT, R114, R117, RZ ;  /* 0x0000007572727210 */ /* 0x000fe20007ffe0ff */
[----:B------:R-:W-:Y:S01]  /*6170*/  HADD2.F32 R58, -RZ, R0.H1_H1 ;  /* 0x30000000ff3a7230 */ /* 0x000fe20000004100 */
[----:B------:R-:W-:Y:S01]  /*6180*/  F2FP.F16.E5M2.UNPACK_B R0, R83 ;  /* 0x00000053ff00723e */ /* 0x000fe200020004ff */
[--C-:B------:R-:W-:Y:S01]  /*6190*/  HADD2.F32 R59, -RZ, R3.reuse.H0_H0 ;  /* 0x20000003ff3b7230 */ /* 0x100fe20000004100 */
[----:B------:R-:W-:Y:S01]  /*61a0*/  ISETP.NE.AND P0, PT, R110, RZ, PT ;  /* 0x000000ff6e00720c */ /* 0x000fe20003f05270 */
[----:B------:R-:W-:Y:S01]  /*61b0*/  HADD2.F32 R60, -RZ, R3.H1_H1 ;  /* 0x30000003ff3c7230 */ /* 0x000fe20000004100 */
[-C--:B------:R-:W-:Y:S01]  /*61c0*/  F2FP.F16.E5M2.UNPACK_B R3, R84.reuse ;  /* 0x00000054ff03723e */ /* 0x080fe200020004ff */
[--C-:B------:R-:W-:Y:S01]  /*61d0*/  HADD2.F32 R61, -RZ, R0.reuse.H0_H0 ;  /* 0x20000000ff3d7230 */ /* 0x100fe20000004100 */
[----:B------:R-:W-:Y:S01]  /*61e0*/  ISETP.NE.AND P6, PT, R118, RZ, PT ;  /* 0x000000ff7600720c */ /* 0x000fe20003fc5270 */
[----:B------:R-:W-:Y:S01]  /*61f0*/  HADD2.F32 R62, -RZ, R0.H1_H1 ;  /* 0x30000000ff3e7230 */ /* 0x000fe20000004100 */
[----:B------:R-:W-:Y:S01]  /*6200*/  F2FP.F16.E5M2.UNPACK_B R0, R84.H1 ;  /* 0x00000054ff00723e */ /* 0x000fe200030004ff */
[--C-:B------:R-:W-:Y:S02]  /*6210*/  HADD2.F32 R65, -RZ, R3.reuse.H0_H0 ;  /* 0x20000003ff417230 */ /* 0x100fe40000004100 */
[----:B------:R-:W-:Y:S01]  /*6220*/  HADD2.F32 R66, -RZ, R3.H1_H1 ;  /* 0x30000003ff427230 */ /* 0x000fe20000004100 */
[-C--:B------:R-:W-:Y:S01]  /*6230*/  F2FP.F16.E5M2.UNPACK_B R3, R85.reuse ;  /* 0x00000055ff03723e */ /* 0x080fe200020004ff */
[--C-:B------:R-:W-:Y:S02]  /*6240*/  HADD2.F32 R67, -RZ, R0.reuse.H0_H0 ;  /* 0x20000000ff437230 */ /* 0x100fe40000004100 */
[----:B------:R-:W-:Y:S01]  /*6250*/  HADD2.F32 R68, -RZ, R0.H1_H1 ;  /* 0x30000000ff447230 */ /* 0x000fe20000004100 */
[----:B------:R-:W-:Y:S01]  /*6260*/  F2FP.F16.E5M2.UNPACK_B R0, R85.H1 ;  /* 0x00000055ff00723e */ /* 0x000fe200030004ff */
[--C-:B------:R-:W-:Y:S02]  /*6270*/  HADD2.F32 R69, -RZ, R3.reuse.H0_H0 ;  /* 0x20000003ff457230 */ /* 0x100fe40000004100 */
[C---:B-1----:R-:W-:Y:S01]  /*6280*/  FMUL R7, R47.reuse, R7 ;  /* 0x000000072f077220 */ /* 0x042fe20000400000 */
[----:B------:R-:W-:Y:S01]  /*6290*/  HADD2.F32 R70, -RZ, R3.H1_H1 ;  /* 0x30000003ff467230 */ /* 0x000fe20000004100 */
[----:B------:R-:W-:Y:S01]  /*62a0*/  F2FP.F16.E5M2.UNPACK_B R3, R86.H1 ;  /* 0x00000056ff03723e */ /* 0x000fe200030004ff */
[--C-:B------:R-:W-:Y:S02]  /*62b0*/  HADD2.F32 R71, -RZ, R0.reuse.H0_H0 ;  /* 0x20000000ff477230 */ /* 0x100fe40000004100 */
[----:B------:R-:W-:Y:S02]  /*62c0*/  HADD2.F32 R72, -RZ, R0.H1_H1 ;  /* 0x30000000ff487230 */ /* 0x000fe40000004100 */
[----:B------:R-:W-:Y:S01]  /*62d0*/  FMUL R0, R47, R4 ;  /* 0x000000042f007220 */ /* 0x000fe20000400000 */
[--C-:B------:R-:W-:Y:S01]  /*62e0*/  HADD2.F32 R73, -RZ, R74.reuse.H0_H0 ;  /* 0x2000004aff497230 */ /* 0x100fe20000004100 */
[----:B------:R-:W-:Y:S01]  /*62f0*/  F2FP.F16.E5M2.UNPACK_B R4, R87 ;  /* 0x00000057ff04723e */ /* 0x000fe200020004ff */
[----:B------:R-:W-:Y:S02]  /*6300*/  HADD2.F32 R74, -RZ, R74.H1_H1 ;  /* 0x3000004aff4a7230 */ /* 0x000fe40000004100 */
[----:B------:R-:W-:Y:S01]  /*6310*/  FFMA R0, R49, R2, R0 ;  /* 0x0000000231007223 */ /* 0x000fe20000000000 */
[----:B------:R-:W-:Y:S01]  /*6320*/  FMUL R2, R47, R5 ;  /* 0x000000052f027220 */ /* 0x000fe20000400000 */
[--C-:B------:R-:W-:Y:S01]  /*6330*/  HADD2.F32 R75, -RZ, R3.reuse.H0_H0 ;  /* 0x20000003ff4b7230 */ /* 0x100fe20000004100 */
[----:B------:R-:W-:Y:S01]  /*6340*/  F2FP.F16.E5M2.UNPACK_B R5, R87.H1 ;  /* 0x00000057ff05723e */ /* 0x000fe200030004ff */
[----:B------:R-:W-:Y:S02]  /*6350*/  HADD2.F32 R76, -RZ, R3.H1_H1 ;  /* 0x30000003ff4c7230 */ /* 0x000fe40000004100 */
[----:B------:R-:W-:Y:S01]  /*6360*/  FFMA R2, R49, R50, R2 ;  /* 0x0000003231027223 */ /* 0x000fe20000000002 */
[--C-:B------:R-:W-:Y:S02]  /*6370*/  HADD2.F32 R50, -RZ, R4.reuse.H0_H0 ;  /* 0x20000004ff327230 */ /* 0x100fe40000004100 */
[C---:B------:R-:W-:Y:S01]  /*6380*/  FMUL R3, R47.reuse, R6 ;  /* 0x000000062f037220 */ /* 0x040fe20000400000 */
[--C-:B------:R-:W-:Y:S02]  /*6390*/  HADD2.F32 R77, -RZ, R5.reuse.H1_H1 ;  /* 0x30000005ff4d7230 */ /* 0x100fe40000004100 */
[C---:B------:R-:W-:Y:S01]  /*63a0*/  FMUL R6, R47.reuse, R11 ;  /* 0x0000000b2f067220 */ /* 0x040fe20000400000 */
[----:B------:R-:W-:Y:S01]  /*63b0*/  FMUL R11, R47, R16 ;  /* 0x000000102f0b7220 */ /* 0x000fe20000400000 */
[C---:B------:R-:W-:Y:S01]  /*63c0*/  FFMA R3, R49.reuse, R51, R3 ;  /* 0x0000003331037223 */ /* 0x040fe20000000003 */
[----:B------:R-:W-:Y:S01]  /*63d0*/  FFMA R7, R49, R52, R7 ;  /* 0x0000003431077223 */ /* 0x000fe20000000007 */
[----:B------:R-:W-:Y:S02]  /*63e0*/  HADD2.F32 R51, -RZ, R4.H1_H1 ;  /* 0x30000004ff337230 */ /* 0x000fe40000004100 */
[C---:B------:R-:W-:Y:S01]  /*63f0*/  FMUL R4, R47.reuse, R9 ;  /* 0x000000092f047220 */ /* 0x040fe20000400000 */
[----:B------:R-:W-:Y:S02]  /*6400*/  HADD2.F32 R52, -RZ, R5.H0_H0 ;  /* 0x20000005ff347230 */ /* 0x000fe40000004100 */
[----:B------:R-:W-:Y:S01]  /*6410*/  FMUL R16, R47, R21 ;  /* 0x000000152f107220 */ /* 0x000fe20000400000 */
[----:B------:R-:W-:Y:S01]  /*6420*/  F2FP.SATFINITE.E5M2.F32.PACK_AB_MERGE_C R78, R7, R3, RZ ;  /* 0x00000003074e723e */ /* 0x000fe200048060ff */
[C---:B------:R-:W-:Y:S01]  /*6430*/  FMUL R3, R47.reuse, R8 ;  /* 0x000000082f037220 */ /* 0x040fe20000400000 */
[C---:B------:R-:W-:Y:S01]  /*6440*/  FMUL R7, R47.reuse, R12 ;  /* 0x0000000c2f077220 */ /* 0x040fe20000400000 */
[C---:B------:R-:W-:Y:S01]  /*6450*/  FMUL R8, R47.reuse, R13 ;  /* 0x0000000d2f087220 */ /* 0x040fe20000400000 */
[----:B------:R-:W-:Y:S01]  /*6460*/  FMUL R12, R47, R17 ;  /* 0x000000112f0c7220 */ /* 0x000fe20000400000 */
[C---:B------:R-:W-:Y:S01]  /*6470*/  FFMA R3, R49.reuse, R53, R3 ;  /* 0x0000003531037223 */ /* 0x040fe20000000003 */
[----:B------:R-:W-:Y:S01]  /*6480*/  FFMA R4, R49, R54, R4 ;  /* 0x0000003631047223 */ /* 0x000fe20000000004 */
[C---:B------:R-:W-:Y:S01]  /*6490*/  FMUL R5, R47.reuse, R10 ;  /* 0x0000000a2f057220 */ /* 0x040fe20000400000 */
[C---:B------:R-:W-:Y:S01]  /*64a0*/  FMUL R9, R47.reuse, R14 ;  /* 0x0000000e2f097220 */ /* 0x040fe20000400000 */
[C---:B------:R-:W-:Y:S01]  /*64b0*/  FMUL R10, R47.reuse, R15 ;  /* 0x0000000f2f0a7220 */ /* 0x040fe20000400000 */
[----:B------:R-:W-:Y:S01]  /*64c0*/  FMUL R15, R47, R20 ;  /* 0x000000142f0f7220 */ /* 0x000fe20000400000 */
[C---:B------:R-:W-:Y:S01]  /*64d0*/  FFMA R5, R49.reuse, R55, R5 ;  /* 0x0000003731057223 */ /* 0x040fe20000000005 */
[C---:B------:R-:W-:Y:S01]  /*64e0*/  FFMA R6, R49.reuse, R56, R6 ;  /* 0x0000003831067223 */ /* 0x040fe20000000006 */
[C---:B------:R-:W-:Y:S01]  /*64f0*/  FFMA R7, R49.reuse, R57, R7 ;  /* 0x0000003931077223 */ /* 0x040fe20000000007 */
[C---:B------:R-:W-:Y:S01]  /*6500*/  FFMA R8, R49.reuse, R58, R8 ;  /* 0x0000003a31087223 */ /* 0x040fe20000000008 */
[--C-:B------:R-:W-:Y:S02]  /*6510*/  HADD2.F32 R63, -RZ, R64.reuse.H0_H0 ;  /* 0x20000040ff3f7230 */ /* 0x100fe40000004100 */
[C---:B------:R-:W-:Y:S01]  /*6520*/  FFMA R9, R49.reuse, R59, R9 ;  /* 0x0000003b31097223 */ /* 0x040fe20000000009 */
[----:B------:R-:W-:Y:S01]  /*6530*/  F2FP.SATFINITE.E5M2.F32.PACK_AB_MERGE_C R5, R6, R5, RZ ;  /* 0x000000050605723e */ /* 0x000fe200048060ff */
[C---:B------:R-:W-:Y:S01]  /*6540*/  FFMA R10, R49.reuse, R60, R10 ;  /* 0x0000003c310a7223 */ /* 0x040fe2000000000a */
[C---:B------:R-:W-:Y:S01]  /*6550*/  FFMA R11, R49.reuse, R61, R11 ;  /* 0x0000003d310b7223 */ /* 0x040fe2000000000b */
[----:B------:R-:W-:Y:S01]  /*6560*/  FFMA R12, R49, R62, R12 ;  /* 0x0000003e310c7223 */ /* 0x000fe2000000000c */
[C---:B------:R-:W-:Y:S01]  /*6570*/  FMUL R20, R47.reuse, R25 ;  /* 0x000000192f147220 */ /* 0x040fe20000400000 */
[C---:B------:R-:W-:Y:S01]  /*6580*/  FMUL R25, R47.reuse, R30 ;  /* 0x0000001e2f197220 */ /* 0x040fe20000400000 */
[C---:B------:R-:W-:Y:S01]  /*6590*/  FMUL R30, R47.reuse, R35 ;  /* 0x000000232f1e7220 */ /* 0x040fe20000400000 */
[----:B------:R-:W-:Y:S01]  /*65a0*/  F2FP.SATFINITE.E5M2.F32.PACK_AB_MERGE_C R9, R10, R9, RZ ;  /* 0x000000090a09723e */ /* 0x000fe200048060ff */
[----:B------:R-:W-:Y:S02]  /*65b0*/  HADD2.F32 R64, -RZ, R64.H1_H1 ;  /* 0x30000040ff407230 */ /* 0x000fe40000004100 */
[C---:B------:R-:W-:Y:S01]  /*65c0*/  FMUL R13, R47.reuse, R18 ;  /* 0x000000122f0d7220 */ /* 0x040fe20000400000 */
[C---:B------:R-:W-:Y:S01]  /*65d0*/  FMUL R14, R47.reuse, R19 ;  /* 0x000000132f0e7220 */ /* 0x040fe20000400000 */
[C---:B------:R-:W-:Y:S01]  /*65e0*/  FMUL R17, R47.reuse, R22 ;  /* 0x000000162f117220 */ /* 0x040fe20000400000 */
[----:B------:R-:W-:Y:S01]  /*65f0*/  FMUL R18, R47, R23 ;  /* 0x000000172f127220 */ /* 0x000fe20000400000 */
[C---:B------:R-:W-:Y:S01]  /*6600*/  FFMA R13, R49.reuse, R63, R13 ;  /* 0x0000003f310d7223 */ /* 0x040fe2000000000d */
[C---:B------:R-:W-:Y:S01]  /*6610*/  FFMA R14, R49.reuse, R64, R14 ;  /* 0x00000040310e7223 */ /* 0x040fe2000000000e */
[----:B------:R-:W-:Y:S01]  /*6620*/  FFMA R15, R49, R65, R15 ;  /* 0x00000041310f7223 */ /* 0x000fe2000000000f */
[----:B------:R-:W-:Y:S01]  /*6630*/  FMUL R19, R47, R24 ;  /* 0x000000182f137220 */ /* 0x000fe20000400000 */
[C---:B------:R-:W-:Y:S01]  /*6640*/  FFMA R16, R49.reuse, R66, R16 ;  /* 0x0000004231107223 */ /* 0x040fe20000000010 */
[----:B------:R-:W-:Y:S01]  /*6650*/  FFMA R17, R49, R67, R17 ;  /* 0x0000004331117223 */ /* 0x000fe20000000011 */
[----:B------:R-:W-:Y:S01]  /*6660*/  F2FP.SATFINITE.E5M2.F32.PACK_AB_MERGE_C R13, R14, R13, RZ ;  /* 0x0000000d0e0d723e */ /* 0x000fe200048060ff */
[C---:B------:R-:W-:Y:S01]  /*6670*/  FMUL R21, R47.reuse, R26 ;  /* 0x0000001a2f157220 */ /* 0x040fe20000400000 */
[----:B------:R-:W-:Y:S01]  /*6680*/  FMUL R22, R47, R27 ;  /* 0x0000001b2f167220 */ /* 0x000fe20000400000 */
[C---:B------:R-:W-:Y:S01]  /*6690*/  FFMA R18, R49.reuse, R68, R18 ;  /* 0x0000004431127223 */ /* 0x040fe20000000012 */
[----:B------:R-:W-:Y:S01]  /*66a0*/  FFMA R19, R49, R69, R19 ;  /* 0x0000004531137223 */ /* 0x000fe20000000013 */
[----:B------:R-:W-:Y:S01]  /*66b0*/  FMUL R23, R47, R28 ;  /* 0x0000001c2f177220 */ /* 0x000fe20000400000 */
[----:B------:R-:W-:Y:S01]  /*66c0*/  FFMA R20, R49, R70, R20 ;  /* 0x0000004631147223 */ /* 0x000fe20000000014 */
[----:B------:R-:W-:Y:S01]  /*66d0*/  FMUL R24, R47, R29 ;  /* 0x0000001d2f187220 */ /* 0x000fe20000400000 */
[C---:B------:R-:W-:Y:S01]  /*66e0*/  FFMA R21, R49.reuse, R71, R21 ;  /* 0x0000004731157223 */ /* 0x040fe20000000015 */
[----:B------:R-:W-:Y:S01]  /*66f0*/  FFMA R22, R49, R72, R22 ;  /* 0x0000004831167223 */ /* 0x000fe20000000016 */
[C---:B------:R-:W-:Y:S01]  /*6700*/  FMUL R26, R47.reuse, R31 ;  /* 0x0000001f2f1a7220 */ /* 0x040fe20000400000 */
[----:B------:R-:W-:Y:S01]  /*6710*/  FMUL R27, R47, R32 ;  /* 0x000000202f1b7220 */ /* 0x000fe20000400000 */
[----:B------:R-:W-:Y:S01]  /*6720*/  FFMA R23, R49, R73, R23 ;  /* 0x0000004931177223 */ /* 0x000fe20000000017 */
[----:B------:R-:W-:Y:S01]  /*6730*/  FMUL R28, R47, R33 ;  /* 0x000000212f1c7220 */ /* 0x000fe20000400000 */
[----:B------:R-:W-:Y:S01]  /*6740*/  FFMA R24, R49, R74, R24 ;  /* 0x0000004a31187223 */ /* 0x000fe20000000018 */
[----:B------:R-:W-:Y:S01]  /*6750*/  FMUL R29, R47, R34 ;  /* 0x000000222f1d7220 */ /* 0x000fe20000400000 */
[C---:B------:R-:W-:Y:S01]  /*6760*/  FFMA R25, R49.reuse, R75, R25 ;  /* 0x0000004b31197223 */ /* 0x040fe20000000019 */
[C---:B------:R-:W-:Y:S01]  /*6770*/  FFMA R26, R49.reuse, R76, R26 ;  /* 0x0000004c311a7223 */ /* 0x040fe2000000001a */
[C---:B------:R-:W-:Y:S01]  /*6780*/  FFMA R27, R49.reuse, R50, R27 ;  /* 0x00000032311b7223 */ /* 0x040fe2000000001b */
[C---:B------:R-:W-:Y:S01]  /*6790*/  FFMA R28, R49.reuse, R51, R28 ;  /* 0x00000033311c7223 */ /* 0x040fe2000000001c */
[----:B------:R-:W-:Y:S01]  /*67a0*/  F2FP.SATFINITE.E5M2.F32.PACK_AB_MERGE_C R17, R18, R17, RZ ;  /* 0x000000111211723e */ /* 0x000fe200048060ff */
[C---:B------:R-:W-:Y:S01]  /*67b0*/  FFMA R29, R49.reuse, R52, R29 ;  /* 0x00000034311d7223 */ /* 0x040fe2000000001d */
[----:B------:R-:W-:Y:S01]  /*67c0*/  F2FP.SATFINITE.E5M2.F32.PACK_AB_MERGE_C R21, R22, R21, RZ ;  /* 0x000000151615723e */ /* 0x000fe200048060ff */
[----:B------:R-:W-:Y:S01]  /*67d0*/  FFMA R30, R49, R77, R30 ;  /* 0x0000004d311e7223 */ /* 0x000fe2000000001e */
[----:B------:R-:W-:Y:S02]  /*67e0*/  F2FP.SATFINITE.E5M2.F32.PACK_AB_MERGE_C R32, R2, R0, R78 ;  /* 0x000000000220723e */ /* 0x000fe4000480604e */
[----:B------:R-:W-:Y:S02]  /*67f0*/  F2FP.SATFINITE.E5M2.F32.PACK_AB_MERGE_C R33, R4, R3, R5 ;  /* 0x000000030421723e */ /* 0x000fe40004806005 */
[----:B------:R-:W-:Y:S02]  /*6800*/  F2FP.SATFINITE.E5M2.F32.PACK_AB_MERGE_C R34, R8, R7, R9 ;  /* 0x000000070822723e */ /* 0x000fe40004806009 */
[----:B------:R-:W-:Y:S02]  /*6810*/  F2FP.SATFINITE.E5M2.F32.PACK_AB_MERGE_C R35, R12, R11, R13 ;  /* 0x0000000b0c23723e */ /* 0x000fe4000480600d */
[----:B------:R-:W-:Y:S02]  /*6820*/  F2FP.SATFINITE.E5M2.F32.PACK_AB_MERGE_C R16, R16, R15, R17 ;  /* 0x0000000f1010723e */ /* 0x000fe40004806011 */
[----:B------:R-:W-:Y:S01]  /*6830*/  F2FP.SATFINITE.E5M2.F32.PACK_AB_MERGE_C R17, R20, R19, R21 ;  /* 0x000000131411723e */ /* 0x000fe20004806015 */
[----:B------:R1:W-:Y:S01]  /*6840*/  STS.128 [R100+UR49+0x4200], R32 ;  /* 0x0042002064007988 */ /* 0x0003e20008000c31 */
[----:B------:R-:W-:Y:S02]  /*6850*/  F2FP.SATFINITE.E5M2.F32.PACK_AB_MERGE_C R18, R26, R25, RZ ;  /* 0x000000191a12723e */ /* 0x000fe400048060ff */
[----:B------:R-:W-:Y:S02]  /*6860*/  F2FP.SATFINITE.E5M2.F32.PACK_AB_MERGE_C R19, R30, R29, RZ ;  /* 0x0000001d1e13723e */ /* 0x000fe400048060ff */
[----:B------:R-:W-:Y:S02]  /*6870*/  F2FP.SATFINITE.E5M2.F32.PACK_AB_MERGE_C R18, R24, R23, R18 ;  /* 0x000000171812723e */ /* 0x000fe40004806012 */
[----:B------:R-:W-:Y:S02]  /*6880*/  F2FP.SATFINITE.E5M2.F32.PACK_AB_MERGE_C R19, R28, R27, R19 ;  /* 0x0000001b1c13723e */ /* 0x000fe40004806013 */
[----:B------:R-:W-:Y:S02]  /*6890*/  LEA R0, R105, UR49, 0x3 ;  /* 0x0000003169007c11 */ /* 0x000fe4000f8e18ff */
[----:B------:R-:W-:Y:S01]  /*68a0*/  @P6 SHF.L.U32 R2, R104, 0x1f, RZ ;  /* 0x0000001f68026819 */ /* 0x000fe200000006ff */
[----:B------:R1:W-:Y:S01]  /*68b0*/  STS.128 [R114+0x4210], R16 ;  /* 0x0042101072007388 */ /* 0x0003e20000000c00 */
[----:B------:R-:W-:Y:S01]  /*68c0*/  @!PT LDS RZ, [RZ] ;  /* 0x00000000fffff984 */ /* 0x000fe20000000800 */
[----:B------:R-:W-:Y:S01]  /*68d0*/  @!PT LDS RZ, [RZ] ;  /* 0x00000000fffff984 */ /* 0x000fe20000000800 */
[----:B------:R-:W-:Y:S01]  /*68e0*/  @!PT LDS RZ, [RZ] ;  /* 0x00000000fffff984 */ /* 0x000fe20000000800 */
[----:B------:R-:W-:Y:S01]  /*68f0*/  @!PT LDS RZ, [RZ] ;  /* 0x00000000fffff984 */ /* 0x000fe20000000800 */
[----:B------:R2:W-:Y:S07]  /*6900*/  MEMBAR.ALL.CTA ;  /* 0x0000000000007992 */ /* 0x0005ee0000008000 */
[----:B--2---:R-:W2:Y:S02]  /*6910*/  FENCE.VIEW.ASYNC.S ;  /* 0x00000000000073c6 */ /* 0x004ea40000000000 */
[----:B--2---:R-:W-:Y:S06]  /*6920*/  BAR.SYNC.DEFER_BLOCKING 0x1, 0x80 ;  /* 0x0042000000007b1d */ /* 0x004fec0000010000 */
[----:B------:R-:W-:Y:S05]  /*6930*/  @P0 BRA `(.L_x_106) ;  /* 0x0000000000280947 */ /* 0x000fea0003800000 */
[----:B------:R-:W-:Y:S02]  /*6940*/  UIADD3 UR4, UPT, UPT, UR49, 0x4200, URZ ;  /* 0x0000420031047890 */ /* 0x000fe4000fffe0ff */
[----:B------:R-:W-:Y:S01]  /*6950*/  UIADD3 UR6, UP0, UPT, UR52, 0x680, URZ ;  /* 0x0000068034067890 */ /* 0x000fe2000ff1e0ff */
[----:B------:R-:W-:Y:S03]  /*6960*/  UMOV UR43, UR36 ;  /* 0x00000024002b7c82 */ /* 0x000fe60008000000 */
[----:B------:R-:W-:Y:S01]  /*6970*/  MOV R109, UR4 ;  /* 0x00000004006d7c02 */ /* 0x000fe20008000f00 */
[----:B------:R-:W-:Y:S03]  /*6980*/  UIADD3.X UR7, UPT, UPT, URZ, UR53, URZ, UP0, !UPT ;  /* 0x00000035ff077290 */ /* 0x000fe600087fe4ff */
[----:B------:R-:W-:Y:S11]  /*6990*/  R2UR UR40, R109 ;  /* 0x000000006d2872ca */ /* 0x000ff600000e0000 */
[----:B------:R-:W-:Y:S02]  /*69a0*/  @!UPT UIADD3 URZ, UPT, UPT, URZ, URZ, URZ ;  /* 0x000000fffffff290 */ /* 0x000fe4000fffe0ff */
[----:B------:R2:W-:Y:S01]  /*69b0*/  UTMASTG.3D [UR40], [UR6] ;  /* 0x00000028060073b5 */ /* 0x0005e20008010000 */
[----:B------:R0:W-:Y:S01]  /*69c0*/  UTMACMDFLUSH ;  /* 0x00000000000079b7 */ /* 0x0001e20000000000 */
[----:B--2---:R-:W-:Y:S04]  /*69d0*/  DEPBAR.LE SB0, 0x1 ;  /* 0x000080400000791a */ /* 0x004fe80000000000 */
.L_x_106:
[----:B------:R-:W-:Y:S05]  /*69e0*/  BSYNC.RECONVERGENT B0 ;  /* 0x0000000000007941 */ /* 0x000fea0003800200 */
.L_x_105:
[----:B------:R-:W-:Y:S06]  /*69f0*/  BAR.SYNC.DEFER_BLOCKING 0x1, 0x80 ;  /* 0x0042000000007b1d */ /* 0x000fec0000010000 */
[----:B------:R-:W2:Y:S01]  /*6a00*/  @P6 SYNCS.PHASECHK.TRANS64.TRYWAIT P0, [R0+URZ+0xa0], R2 ;  /* 0x0000a002000065a7 */ /* 0x000ea200080011ff */
[----:B------:R-:W-:Y:S01]  /*6a10*/  BSSY B1, `(.L_x_107) ;  /* 0x0000021000017945 */ /* 0x000fe20003800000 */
[----:B--2---:R-:W-:Y:S03]  /*6a20*/  @P6 SEL R115, RZ, 0x1, !P0 ;  /* 0x00000001ff736807 */ /* 0x004fe60004000000 */
[----:B------:R-:W-:Y:S05]  /*6a30*/  @!P6 BRA `(.L_x_108) ;  /* 0x000000000078e947 */ /* 0x000fea0003800000 */
[----:B------:R-:W-:Y:S01]  /*6a40*/  ISETP.NE.AND P1, PT, R116, RZ, PT ;  /* 0x000000ff7400720c */ /* 0x000fe20003f25270 */
[----:B------:R-:W-:Y:S01]  /*6a50*/  BSSY B0, `(.L_x_109) ;  /* 0x0000009000007945 */ /* 0x000fe20003800000 */
[----:B------:R-:W-:Y:S11]  /*6a60*/  ISETP.NE.AND P0, PT, R115, RZ, PT ;  /* 0x000000ff7300720c */ /* 0x000ff60003f05270 */
[----:B------:R-:W-:Y:S05]  /*6a70*/  @P1 IMAD R2, R105, 0x1000, R100 ;  /* 0x0000100069021824 */ /* 0x000fea00078e0264 */
[----:B------:R-:W-:Y:S05]  /*6a80*/  @P1 IADD3 R4, PT, PT, R2, UR49, RZ ;  /* 0x0000003102041c10 */ /* 0x000fea000fffe0ff */
[----:B------:R-:W-:Y:S01]  /*6a90*/  @P1 IMAD.IADD R4, R4, 0x1, R117 ;  /* 0x0000000104041824 */ /* 0x000fe200078e0275 */
[----:B------:R-:W-:Y:S06]  /*6aa0*/  @P0 BRA `(.L_x_110) ;  /* 0x00000000000c0947 */ /* 0x000fec0003800000 */
[----:B------:R-:W-:Y:S04]  /*6ab0*/  SHF.L.U32 R3, R104, 0x1f, RZ ;  /* 0x0000001f68037819 */ /* 0x000fe800000006ff */
[----:B------:R-:W2:Y:S02]  /*6ac0*/  SYNCS.PHASECHK.TRANS64.TRYWAIT P0, [R0+URZ+0xa0], R3 ;  /* 0x0000a003000075a7 */ /* 0x000ea400080011ff */
[----:B--2---:R-:W-:Y:S05]  /*6ad0*/  @!P0 BRA `(.L_x_111) ;  /* 0x00000034005c8947 */ /* 0x004fea0003800000 */
.L_x_110:
[----:B------:R-:W-:Y:S05]  /*6ae0*/  BSYNC B0 ;  /* 0x0000000000007941 */ /* 0x000fea0003800000 */
.L_x_109:
[----:B------:R-:W-:Y:S01]  /*6af0*/  ISETP.NE.AND P0, PT, R116, RZ, PT ;  /* 0x000000ff7400720c */ /* 0x000fe20003f05270 */
[----:B------:R-:W-:Y:S11]  /*6b00*/  VIADD R105, R105, 0x1 ;  /* 0x0000000169697836 */ /* 0x000ff60000000000 */
[----:B------:R-:W-:Y:S01]  /*6b10*/  @!UPT UIADD3 URZ, UPT, UPT, URZ, URZ, URZ ;  /* 0x000000fffffff290 */ /* 0x000fe2000fffe0ff */
[----:B------:R3:W4:Y:S04]  /*6b20*/  @P0 LDS.128 R80, [R2+UR49+0x200] ;  /* 0x0002003102500984 */ /* 0x0007280008000c00 */
[----:B------:R1:W1:Y:S01]  /*6b30*/  @P0 LDS.128 R84, [R4+0x210] ;  /* 0x0002100004540984 */ /* 0x0002620000000c00 */
        /* <DEDUP_REMOVED lines=8> */
[----:B---3--:R-:W-:Y:S02]  /*6bc0*/  VIADD R2, R0, 0xc0 ;  /* 0x000000c000027836 */ /* 0x008fe40000000000 */
[----:B--2---:R-:W-:Y:S05]  /*6bd0*/  IMAD.U32 R0, RZ, RZ, UR37 ;  /* 0x00000025ff007e24 */ /* 0x004fea000f8e00ff */
[----:B------:R-:W-:Y:S04]  /*6be0*/  PRMT R0, R0, 0x654, R2 ;  /* 0x0000065400007816 */ /* 0x000fe80000000002 */
[----:B-----5:R2:W-:Y:S02]  /*6bf0*/  SYNCS.ARRIVE.TRANS64.RED.A1T0 RZ, [R0+URZ], RZ ;  /* 0x000000ff00ff79a7 */ /* 0x0205e400081004ff */
[----:B--2---:R-:W-:Y:S04]  /*6c00*/  SEL R0, RZ, 0x1, P0 ;  /* 0x00000001ff007807 */ /* 0x004fe80000000000 */
[----:B-1--4-:R-:W-:Y:S02]  /*6c10*/  LOP3.LUT R104, R104, R0, RZ, 0x3c, !PT ;  /* 0x0000000068687212 */ /* 0x012fe400078e3cff */
.L_x_108:
[----:B------:R-:W-:Y:S05]  /*6c20*/  BSYNC B1 ;  /* 0x0000000000017941 */ /* 0x000fea0003800000 */
.L_x_107:
[----:B------:R-:W-:Y:S05]  /*6c30*/  VIADD R0, R48, 0x40 ;  /* 0x0000004030007836 */ /* 0x000fea0000000000 */
[----:B------:R-:W-:Y:S04]  /*6c40*/  SHF.R.U32.HI R0, RZ, 0x15, R0 ;  /* 0x00000015ff007819 */ /* 0x000fe80000011600 */
[----:B------:R-:W-:Y:S11]  /*6c50*/  LOP3.LUT P0, RZ, R0, 0x3, R101, 0x48, !PT ;  /* 0x0000000300ff7812 */ /* 0x000ff60007804865 */
[----:B------:R-:W-:Y:S02]  /*6c60*/  @!UPT UIADD3 URZ, UPT, UPT, URZ, URZ, URZ ;  /* 0x000000fffffff290 */ /* 0x000fe4000fffe0ff */
[----:B------:R-:W-:Y:S05]  /*6c70*/  @!P0 BRA `(.L_x_112) ;  /* 0x0000000000408947 */ /* 0x000fea0003800000 */
[----:B------:R-:W2:Y:S01]  /*6c80*/  LDCU.64 UR8, c[0x4][0x78] ;  /* 0x01000f00ff0877ac */ /* 0x000ea20008000a00 */
[----:B------:R-:W-:Y:S01]  /*6c90*/  MOV R3, 0x0 ;  /* 0x0000000000037802 */ /* 0x000fe20000000f00 */
[----:B------:R-:W-:Y:S02]  /*6ca0*/  HFMA2 R12, -RZ, RZ, 0, 5.9604644775390625e-08 ;  /* 0x00000001ff0c7431 */ /* 0x000fe400000001ff */
[----:B------:R-:W-:Y:S02]  /*6cb0*/  IMAD.MOV.U32 R8, RZ, RZ, 0x192 ;  /* 0x00000192ff087424 */ /* 0x000fe400078e00ff */
[----:B------:R-:W-:Y:S01]  /*6cc0*/  IMAD.MOV.U32 R13, RZ, RZ, RZ ;  /* 0x000000ffff0d7224 */ /* 0x000fe200078e00ff */
[----:B------:R-:W3:Y:S01]  /*6cd0*/  LDCU.64 UR6, c[0x4][0x80] ;  /* 0x01001000ff0677ac */ /* 0x000ee20008000a00 */
[----:B------:R-:W4:Y:S01]  /*6ce0*/  LDC.64 R2, c[0x4][R3] ;  /* 0x0100000003027b82 */ /* 0x000f220000000a00 */
[----:B------:R-:W5:Y:S01]  /*6cf0*/  LDCU.64 UR4, c[0x4][0x18] ;  /* 0x01000300ff0477ac */ /* 0x000f620008000a00 */
[----:B--2---:R-:W-:Y:S01]  /*6d00*/  MOV R5, UR9 ;  /* 0x0000000900057c02 */ /* 0x004fe20008000f00 */
[----:B------:R-:W-:Y:S01]  /*6d10*/  IMAD.U32 R4, RZ, RZ, UR8 ;  /* 0x00000008ff047e24 */ /* 0x000fe2000f8e00ff */
[----:B---3--:R-:W-:Y:S01]  /*6d20*/  MOV R7, UR7 ;  /* 0x0000000700077c02 */ /* 0x008fe20008000f00 */
[----:B------:R-:W-:Y:S01]  /*6d30*/  IMAD.U32 R6, RZ, RZ, UR6 ;  /* 0x00000006ff067e24 */ /* 0x000fe2000f8e00ff */
[----:B-----5:R-:W-:Y:S01]  /*6d40*/  MOV R11, UR5 ;  /* 0x00000005000b7c02 */ /* 0x020fe20008000f00 */
[----:B------:R-:W-:Y:S02]  /*6d50*/  IMAD.U32 R10, RZ, RZ, UR4 ;  /* 0x00000004ff0a7e24 */ /* 0x000fe4000f8e00ff */
[----:B------:R-:W-:Y:S07]  /*6d60*/  LEPC R20, `(.L_x_112) ;  /* 0x000000001014794e */ /* 0x000fee0000000000 */
[----:B-1--4-:R-:W-:Y:S05]  /*6d70*/  CALL.ABS.NOINC R2 ;  /* 0x0000000002007343 */ /* 0x012fea0003c00000 */
.L_x_112:
[-C--:B------:R-:W-:Y:S01]  /*6d80*/  F2FP.F16.E5M2.UNPACK_B R0, R81.reuse ;  /* 0x00000051ff00723e */ /* 0x080fe200020004ff */
[----:B------:R-:W-:Y:S05]  /*6d90*/  WARPSYNC.ALL ;  /* 0x0000000000007948 */ /* 0x000fea0003800000 */
[----:B------:R-:W-:Y:S01]  /*6da0*/  R2UR UR4, R48 ;  /* 0x00000000300472ca */ /* 0x000fe200000e0000 */
[--C-:B------:R-:W-:Y:S01]  /*6db0*/  HADD2.F32 R54, -RZ, R0.reuse.H0_H0 ;  /* 0x20000000ff367230 */ /* 0x100fe20000004100 */
[-C--:B------:R-:W-:Y:S01]  /*6dc0*/  F2FP.F16.E5M2.UNPACK_B R2, R80.reuse.H1 ;  /* 0x00000050ff02723e */ /* 0x080fe200030004ff */
[----:B------:R-:W-:Y:S01]  /*6dd0*/  HADD2.F32 R55, -RZ, R0.H1_H1 ;  /* 0x30000000ff377230 */ /* 0x000fe20000004100 */
[----:B------:R-:W-:Y:S01]  /*6de0*/  F2FP.F16.E5M2.UNPACK_B R0, R81.H1 ;  /* 0x00000051ff00723e */ /* 0x000fe200030004ff */
[----:B------:R-:W-:Y:S01]  /*6df0*/  BSSY.RECONVERGENT B0, `(.L_x_113) ;  /* 0x0000095000007945 */ /* 0x000fe20003800200 */
[----:B------:R-:W-:Y:S01]  /*6e00*/  F2FP.F16.E5M2.UNPACK_B R3, R80 ;  /* 0x00000050ff03723e */ /* 0x000fe200020004ff */
[----:B------:R-:W-:Y:S01]  /*6e10*/  HADD2.F32 R52, -RZ, R2.H0_H0 ;  /* 0x20000002ff347230 */ /* 0x000fe20000004100 */
[----:B------:R-:W-:Y:S01]  /*6e20*/  ISETP.NE.AND P0, PT, R110, RZ, PT ;  /* 0x000000ff6e00720c */ /* 0x000fe20003f05270 */
[--C-:B------:R-:W-:Y:S01]  /*6e30*/  HADD2.F32 R56, -RZ, R0.reuse.H0_H0 ;  /* 0x20000000ff387230 */ /* 0x100fe20000004100 */
[----:B------:R-:W-:Y:S01]  /*6e40*/  ISETP.NE.AND P6, PT, R118, RZ, PT ;  /* 0x000000ff7600720c */ /* 0x000fe20003fc5270 */
[----:B------:R-:W-:Y:S01]  /*6e50*/  HADD2.F32 R57, -RZ, R0.H1_H1 ;  /* 0x30000000ff397230 */ /* 0x000fe20000004100 */
[-C--:B------:R-:W-:Y:S01]  /*6e60*/  F2FP.F16.E5M2.UNPACK_B R0, R83.reuse ;  /* 0x00000053ff00723e */ /* 0x080fe200020004ff */
[----:B-1----:R-:W-:Y:S01]  /*6e70*/  LDTM.16dp32bit_t0_t15.x32 R4, tmem[UR4+0x40] ;  /* 0x00004004000479ee */ /* 0x002fe20008a80000 */
[----:B------:R-:W1:Y:S01]  /*6e80*/  LDTM.16dp32bit_t16_t31.x32 R4, tmem[UR4+0x60] ;  /* 0x00006004000479ee */ /* 0x000e620008aa0000 */
[----:B------:R-:W-:Y:S01]  /*6e90*/  HADD2.F32 R53, -RZ, R2.H1_H1 ;  /* 0x30000002ff357230 */ /* 0x000fe20000004100 */
[----:B------:R-:W-:Y:S01]  /*6ea0*/  F2FP.F16.E5M2.UNPACK_B R2, R82.H1 ;  /* 0x00000052ff02723e */ /* 0x000fe200030004ff */
[--C-:B------:R-:W-:Y:S02]  /*6eb0*/  HADD2.F32 R50, -RZ, R3.reuse.H0_H0 ;  /* 0x20000003ff327230 */ /* 0x100fe40000004100 */
[--C-:B------:R-:W-:Y:S02]  /*6ec0*/  HADD2.F32 R62, -RZ, R0.reuse.H0_H0 ;  /* 0x20000000ff3e7230 */ /* 0x100fe40000004100 */
[----:B------:R-:W-:Y:S01]  /*6ed0*/  HADD2.F32 R63, -RZ, R0.H1_H1 ;  /* 0x30000000ff3f7230 */ /* 0x000fe20000004100 */
[----:B------:R-:W-:Y:S01]  /*6ee0*/  F2FP.F16.E5M2.UNPACK_B R0, R84.H1 ;  /* 0x00000054ff00723e */ /* 0x000fe200030004ff */
[--C-:B------:R-:W-:Y:S02]  /*6ef0*/  HADD2.F32 R60, -RZ, R2.reuse.H0_H0 ;  /* 0x20000002ff3c7230 */ /* 0x100fe40000004100 */
[----:B------:R-:W-:Y:S01]  /*6f00*/  HADD2.F32 R61, -RZ, R2.H1_H1 ;  /* 0x30000002ff3d7230 */ /* 0x000fe20000004100 */
[----:B------:R-:W-:Y:S01]  /*6f10*/  F2FP.F16.E5M2.UNPACK_B R2, R83.H1 ;  /* 0x00000053ff02723e */ /* 0x000fe200030004ff */
[----:B------:R-:W-:Y:S01]  /*6f20*/  HADD2.F32 R51, -RZ, R3.H1_H1 ;  /* 0x30000003ff337230 */ /* 0x000fe20000004100 */
[----:B------:R-:W-:Y:S01]  /*6f30*/  F2FP.F16.E5M2.UNPACK_B R3, R82 ;  /* 0x00000052ff03723e */ /* 0x000fe200020004ff */
[--C-:B------:R-:W-:Y:S02]  /*6f40*/  HADD2.F32 R68, -RZ, R0.reuse.H0_H0 ;  /* 0x20000000ff447230 */ /* 0x100fe40000004100 */
[----:B------:R-:W-:Y:S01]  /*6f50*/  HADD2.F32 R69, -RZ, R0.H1_H1 ;  /* 0x30000000ff457230 */ /* 0x000fe20000004100 */
[-C--:B------:R-:W-:Y:S01]  /*6f60*/  F2FP.F16.E5M2.UNPACK_B R0, R85.reuse.H1 ;  /* 0x00000055ff00723e */ /* 0x080fe200030004ff */
[--C-:B------:R-:W-:Y:S02]  /*6f70*/  HADD2.F32 R64, -RZ, R2.reuse.H0_H0 ;  /* 0x20000002ff407230 */ /* 0x100fe40000004100 */
[----:B------:R-:W-:Y:S01]  /*6f80*/  HADD2.F32 R65, -RZ, R2.H1_H1 ;  /* 0x30000002ff417230 */ /* 0x000fe20000004100 */
[----:B------:R-:W-:Y:S01]  /*6f90*/  F2FP.F16.E5M2.UNPACK_B R2, R85 ;  /* 0x00000055ff02723e */ /* 0x000fe200020004ff */
[--C-:B------:R-:W-:Y:S02]  /*6fa0*/  HADD2.F32 R58, -RZ, R3.reuse.H0_H0 ;  /* 0x20000003ff3a7230 */ /* 0x100fe40000004100 */
[C---:B-1----:R-:W-:Y:S01]  /*6fb0*/  FMUL R7, R47.reuse, R7 ;  /* 0x000000072f077220 */ /* 0x042fe20000400000 */
[----:B------:R-:W-:Y:S01]  /*6fc0*/  HADD2.F32 R59, -RZ, R3.H1_H1 ;  /* 0x30000003ff3b7230 */ /* 0x000fe20000004100 */
[----:B------:R-:W-:Y:S01]  /*6fd0*/  F2FP.F16.E5M2.UNPACK_B R3, R84 ;  /* 0x00000054ff03723e */ /* 0x000fe200020004ff */
[--C-:B------:R-:W-:Y:S02]  /*6fe0*/  HADD2.F32 R72, -RZ, R0.reuse.H0_H0 ;  /* 0x20000000ff487230 */ /* 0x100fe40000004100 */
[C---:B------:R-:W-:Y:S01]  /*6ff0*/  FMUL R11, R47.reuse, R11 ;  /* 0x0000000b2f0b7220 */ /* 0x040fe20000400000 */
[----:B------:R-:W-:Y:S01]  /*7000*/  HADD2.F32 R73, -RZ, R0.H1_H1 ;  /* 0x30000000ff497230 */ /* 0x000fe20000004100 */
[----:B------:R-:W-:Y:S01]  /*7010*/  F2FP.F16.E5M2.UNPACK_B R0, R87 ;  /* 0x00000057ff00723e */ /* 0x000fe200020004ff */
[--C-:B------:R-:W-:Y:S02]  /*7020*/  HADD2.F32 R70, -RZ, R2.reuse.H0_H0 ;  /* 0x20000002ff467230 */ /* 0x100fe40000004100 */
[C---:B------:R-:W-:Y:S01]  /*7030*/  FMUL R15, R47.reuse, R15 ;  /* 0x0000000f2f0f7220 */ /* 0x040fe20000400000 */
[----:B------:R-:W-:Y:S01]  /*7040*/  HADD2.F32 R71, -RZ, R2.H1_H1 ;  /* 0x30000002ff477230 */ /* 0x000fe20000004100 */
[-C--:B------:R-:W-:Y:S01]  /*7050*/  F2FP.F16.E5M2.UNPACK_B R2, R86.reuse.H1 ;  /* 0x00000056ff02723e */ /* 0x080fe200030004ff */
[--C-:B------:R-:W-:Y:S02]  /*7060*/  HADD2.F32 R66, -RZ, R3.reuse.H0_H0 ;  /* 0x20000003ff427230 */ /* 0x100fe40000004100 */
[----:B------:R-:W-:Y:S01]  /*7070*/  HADD2.F32 R67, -RZ, R3.H1_H1 ;  /* 0x30000003ff437230 */ /* 0x000fe20000004100 */
[----:B------:R-:W-:Y:S01]  /*7080*/  F2FP.F16.E5M2.UNPACK_B R3, R86 ;  /* 0x00000056ff03723e */ /* 0x000fe200020004ff */
[--C-:B------:R-:W-:Y:S02]  /*7090*/  HADD2.F32 R78, -RZ, R0.reuse.H0_H0 ;  /* 0x20000000ff4e7230 */ /* 0x100fe40000004100 */
[----:B------:R-:W-:Y:S02]  /*70a0*/  HADD2.F32 R79, -RZ, R0.H1_H1 ;  /* 0x30000000ff4f7230 */ /* 0x000fe40000004100 */
[C---:B------:R-:W-:Y:S01]  /*70b0*/  FMUL R0, R47.reuse, R4 ;  /* 0x000000042f007220 */ /* 0x040fe20000400000 */
[--C-:B------:R-:W-:Y:S02]  /*70c0*/  HADD2.F32 R76, -RZ, R2.reuse.H0_H0 ;  /* 0x20000002ff4c7230 */ /* 0x100fe40000004100 */
[----:B------:R-:W-:Y:S01]  /*70d0*/  FMUL R4, R47, R8 ;  /* 0x000000082f047220 */ /* 0x000fe20000400000 */
[----:B------:R-:W-:Y:S02]  /*70e0*/  HADD2.F32 R77, -RZ, R2.H1_H1 ;  /* 0x30000002ff4d7230 */ /* 0x000fe40000004100 */
[----:B------:R-:W-:Y:S01]  /*70f0*/  FFMA R0, R49, R50, R0 ;  /* 0x0000003231007223 */ /* 0x000fe20000000000 */
[--C-:B------:R-:W-:Y:S02]  /*7100*/  HADD2.F32 R74, -RZ, R3.reuse.H0_H0 ;  /* 0x20000003ff4a7230 */ /* 0x100fe40000004100 */
[C---:B------:R-:W-:Y:S01]  /*7110*/  FMUL R2, R47.reuse, R5 ;  /* 0x000000052f027220 */ /* 0x040fe20000400000 */
[----:B------:R-:W-:Y:S02]  /*7120*/  HADD2.F32 R75, -RZ, R3.H1_H1 ;  /* 0x30000003ff4b7230 */ /* 0x000fe40000004100 */
[C---:B------:R-:W-:Y:S01]  /*7130*/  FMUL R5, R47.reuse, R9 ;  /* 0x000000092f057220 */ /* 0x040fe20000400000 */
[----:B------:R-:W-:Y:S01]  /*7140*/  FMUL R8, R47, R12 ;  /* 0x0000000c2f087220 */ /* 0x000fe20000400000 */
[----:B------:R-:W-:Y:S01]  /*7150*/  FFMA R2, R49, R51, R2 ;  /* 0x0000003331027223 */ /* 0x000fe20000000002 */
[C---:B------:R-:W-:Y:S01]  /*7160*/  FMUL R9, R47.reuse, R13 ;  /* 0x0000000d2f097220 */ /* 0x040fe20000400000 */
[C---:B------:R-:W-:Y:S01]  /*7170*/  FMUL R12, R47.reuse, R21 ;  /* 0x000000152f0c7220 */ /* 0x040fe20000400000 */
[C---:B------:R-:W-:Y:S01]  /*7180*/  FMUL R21, R47.reuse, R30 ;  /* 0x0000001e2f157220 */ /* 0x040fe20000400000 */
[C---:B------:R-:W-:Y:S01]  /*7190*/  FMUL R13, R47.reuse, R22 ;  /* 0x000000162f0d7220 */ /* 0x040fe20000400000 */
[C---:B------:R-:W-:Y:S01]  /*71a0*/  FMUL R22, R47.reuse, R31 ;  /* 0x0000001f2f167220 */ /* 0x040fe20000400000 */
        /* <DEDUP_REMOVED lines=8> */
[C---:B------:R-:W-:Y:S01]  /*7230*/  FFMA R6, R49.reuse, R56, R6 ;  /* 0x0000003831067223 */ /* 0x040fe20000000006 */
[C---:B------:R-:W-:Y:S01]  /*7240*/  FFMA R11, R49.reuse, R57, R11 ;  /* 0x00000039310b7223 */ /* 0x040fe2000000000b */
[C---:B------:R-:W-:Y:S01]  /*7250*/  FFMA R8, R49.reuse, R58, R8 ;  /* 0x0000003a31087223 */ /* 0x040fe20000000008 */
[----:B------:R-:W-:Y:S01]  /*7260*/  FFMA R9, R49, R59, R9 ;  /* 0x0000003b31097223 */ /* 0x000fe20000000009 */
[----:B------:R-:W-:Y:S01]  /*7270*/  F2FP.SATFINITE.E5M2.F32.PACK_AB_MERGE_C R52, R7, R3, RZ ;  /* 0x000000030734723e */ /* 0x000fe200048060ff */
[----:B------:R-:W-:Y:S01]  /*7280*/  FFMA R10, R49, R60, R10 ;  /* 0x0000003c310a7223 */ /* 0x000fe2000000000a */
[----:B------:R-:W-:Y:S01]  /*7290*/  F2FP.SATFINITE.E5M2.F32.PACK_AB_MERGE_C R53, R11, R6, RZ ;  /* 0x000000060b35723e */ /* 0x000fe200048060ff */
[----:B------:R-:W-:Y:S01]  /*72a0*/  FFMA R15, R49, R61, R15 ;  /* 0x0000003d310f7223 */ /* 0x000fe2000000000f */
[C---:B------:R-:W-:Y:S01]  /*72b0*/  FMUL R3, R47.reuse, R16 ;  /* 0x000000102f037220 */ /* 0x040fe20000400000 */
[C---:B------:R-:W-:Y:S01]  /*72c0*/  FMUL R6, R47.reuse, R17 ;  /* 0x000000112f067220 */ /* 0x040fe20000400000 */
[----:B------:R-:W-:Y:S01]  /*72d0*/  F2FP.F16.E5M2.UNPACK_B R51, R87.H1 ;  /* 0x00000057ff33723e */ /* 0x000fe200030004ff */
[----:B------:R-:W-:Y:S01]  /*72e0*/  FMUL R11, R47, R20 ;  /* 0x000000142f0b7220 */ /* 0x000fe20000400000 */
[----:B------:R-:W-:Y:S01]  /*72f0*/  F2FP.SATFINITE.E5M2.F32.PACK_AB_MERGE_C R54, R15, R10, RZ ;  /* 0x0000000a0f36723e */ /* 0x000fe200048060ff */
[C---:B------:R-:W-:Y:S01]  /*7300*/  FFMA R3, R49.reuse, R62, R3 ;  /* 0x0000003e31037223 */ /* 0x040fe20000000003 */
[----:B------:R-:W-:Y:S01]  /*7310*/  FFMA R6, R49, R63, R6 ;  /* 0x0000003f31067223 */ /* 0x000fe20000000006 */
[----:B------:R-:W-:Y:S01]  /*7320*/  FMUL R20, R47, R29 ;  /* 0x0000001d2f147220 */ /* 0x000fe20000400000 */
[----:B------:R-:W-:Y:S01]  /*7330*/  F2FP.SATFINITE.E5M2.F32.PACK_AB_MERGE_C R29, R5, R4, R53 ;  /* 0x00000004051d723e */ /* 0x000fe20004806035 */
[----:B------:R-:W-:Y:S01]  /*7340*/  FMUL R10, R47, R19 ;  /* 0x000000132f0a7220 */ /* 0x000fe20000400000 */
[----:B------:R-:W-:Y:S01]  /*7350*/  F2FP.SATFINITE.E5M2.F32.PACK_AB_MERGE_C R30, R9, R8, R54 ;  /* 0x00000008091e723e */ /* 0x000fe20004806036 */
        /* <DEDUP_REMOVED lines=10> */
[----:B------:R-:W-:Y:S01]  /*7400*/  FFMA R14, R49, R69, R14 ;  /* 0x00000045310e7223 */ /* 0x000fe2000000000e */
[----:B------:R-:W-:Y:S01]  /*7410*/  FMUL R18, R47, R27 ;  /* 0x0000001b2f127220 */ /* 0x000fe20000400000 */
[C---:B------:R-:W-:Y:S01]  /*7420*/  FFMA R15, R49.reuse, R70, R15 ;  /* 0x00000046310f7223 */ /* 0x040fe2000000000f */
[C---:B------:R-:W-:Y:S01]  /*7430*/  FFMA R16, R49.reuse, R71, R16 ;  /* 0x0000004731107223 */ /* 0x040fe20000000010 */
[C---:B------:R-:W-:Y:S01]  /*7440*/  FFMA R17, R49.reuse, R72, R17 ;  /* 0x0000004831117223 */ /* 0x040fe20000000011 */
[C---:B------:R-:W-:Y:S01]  /*7450*/  FFMA R18, R49.reuse, R73, R18 ;  /* 0x0000004931127223 */ /* 0x040fe20000000012 */
[----:B------:R-:W-:Y:S01]  /*7460*/  FFMA R19, R49, R74, R19 ;  /* 0x0000004a31137223 */ /* 0x000fe20000000013 */
[----:B------:R-:W-:Y:S01]  /*7470*/  FMUL R23, R47, R32 ;  /* 0x000000202f177220 */ /* 0x000fe20000400000 */
[----:B------:R-:W-:Y:S01]  /*7480*/  FFMA R20, R49, R75, R20 ;  /* 0x0000004b31147223 */ /* 0x000fe20000000014 */
[----:B------:R-:W-:Y:S01]  /*7490*/  FMUL R24, R47, R33 ;  /* 0x000000212f187220 */ /* 0x000fe20000400000 */
[--C-:B------:R-:W-:Y:S02]  /*74a0*/  HADD2.F32 R50, -RZ, R51.reuse.H0_H0 ;  /* 0x20000033ff327230 */ /* 0x100fe40000004100 */
[----:B------:R-:W-:Y:S01]  /*74b0*/  FFMA R21, R49, R76, R21 ;  /* 0x0000004c31157223 */ /* 0x000fe20000000015 */
[----:B------:R-:W-:Y:S02]  /*74c0*/  HADD2.F32 R51, -RZ, R51.H1_H1 ;  /* 0x30000033ff337230 */ /* 0x000fe40000004100 */
[----:B------:R-:W-:Y:S01]  /*74d0*/  FMUL R25, R47, R34 ;  /* 0x000000222f197220 */ /* 0x000fe20000400000 */
[----:B------:R-:W-:Y:S01]  /*74e0*/  FFMA R22, R49, R77, R22 ;  /* 0x0000004d31167223 */ /* 0x000fe20000000016 */
[----:B------:R-:W-:Y:S01]  /*74f0*/  FMUL R26, R47, R35 ;  /* 0x000000232f1a7220 */ /* 0x000fe20000400000 */
[----:B------:R-:W-:Y:S01]  /*7500*/  F2FP.SATFINITE.E5M2.F32.PACK_AB_MERGE_C R7, R10, R7, RZ ;  /* 0x000000070a07723e */ /* 0x000fe200048060ff */
[C---:B------:R-:W-:Y:S01]  /*7510*/  FFMA R23, R49.reuse, R78, R23 ;  /* 0x0000004e31177223 */ /* 0x040fe20000000017 */
[C---:B------:R-:W-:Y:S01]  /*7520*/  FFMA R24, R49.reuse, R79, R24 ;  /* 0x0000004f31187223 */ /* 0x040fe20000000018 */
[C---:B------:R-:W-:Y:S01]  /*7530*/  FFMA R25, R49.reuse, R50, R25 ;  /* 0x0000003231197223 */ /* 0x040fe20000000019 */
[----:B------:R-:W-:Y:S01]  /*7540*/  FFMA R26, R49, R51, R26 ;  /* 0x00000033311a7223 */ /* 0x000fe2000000001a */
[----:B------:R-:W-:Y:S02]  /*7550*/  F2FP.SATFINITE.E5M2.F32.PACK_AB_MERGE_C R28, R2, R0, R52 ;  /* 0x00000000021c723e */ /* 0x000fe40004806034 */
[----:B------:R-:W-:Y:S02]  /*7560*/  F2FP.SATFINITE.E5M2.F32.PACK_AB_MERGE_C R31, R6, R3, R7 ;  /* 0x00000003061f723e */ /* 0x000fe40004806007 */
[----:B------:R-:W-:Y:S02]  /*7570*/  F2FP.SATFINITE.E5M2.F32.PACK_AB_MERGE_C R13, R14, R13, RZ ;  /* 0x0000000d0e0d723e */ /* 0x000fe400048060ff */
[----:B------:R-:W-:Y:S01]  /*7580*/  F2FP.SATFINITE.E5M2.F32.PACK_AB_MERGE_C R17, R18, R17, RZ ;  /* 0x000000111211723e */ /* 0x000fe200048060ff */
[----:B------:R1:W-:Y:S01]  /*7590*/  STS.128 [R100+UR49+0x5200], R28 ;  /* 0x0052001c64007988 */ /* 0x0003e20008000c31 */
[----:B------:R-:W-:Y:S02]  /*75a0*/  F2FP.SATFINITE.E5M2.F32.PACK_AB_MERGE_C R14, R22, R21, RZ ;  /* 0x00000015160e723e */ /* 0x000fe400048060ff */
[----:B------:R-:W-:Y:S02]  /*75b0*/  F2FP.SATFINITE.E5M2.F32.PACK_AB_MERGE_C R25, R26, R25, RZ ;  /* 0x000000191a19723e */ /* 0x000fe400048060ff */
[----:B------:R-:W-:Y:S02]  /*75c0*/  F2FP.SATFINITE.E5M2.F32.PACK_AB_MERGE_C R12, R12, R11, R13 ;  /* 0x0000000b0c0c723e */ /* 0x000fe4000480600d */
[----:B------:R-:W-:Y:S02]  /*75d0*/  F2FP.SATFINITE.E5M2.F32.PACK_AB_MERGE_C R13, R16, R15, R17 ;  /* 0x0000000f100d723e */ /* 0x000fe40004806011 */
        /* <DEDUP_REMOVED lines=13> */
[----:B------:R-:W-:Y:S02]  /*76b0*/  UIADD3 UR8, UP0, UPT, UR52, 0x680, URZ ;  /* 0x0000068034087890 */ /* 0x000fe4000ff1e0ff */
[----:B------:R-:W-:Y:S02]  /*76c0*/  UIADD3 UR5, UPT, UPT, UR41, 0x40, URZ ;  /* 0x0000004029057890 */ /* 0x000fe4000fffe0ff */
[----:B------:R-:W-:Y:S02]  /*76d0*/  UIADD3 UR4, UPT, UPT, UR49, 0x5200, URZ ;  /* 0x0000520031047890 */ /* 0x000fe4000fffe0ff */
[----:B------:R-:W-:Y:S01]  /*76e0*/  UIADD3.X UR9, UPT, UPT, URZ, UR53, URZ, UP0, !UPT ;  /* 0x00000035ff097290 */ /* 0x000fe200087fe4ff */
[----:B------:R-:W-:Y:S01]  /*76f0*/  UMOV UR6, UR42 ;  /* 0x0000002a00067c82 */ /* 0x000fe20008000000 */
[----:B------:R-:W-:Y:S07]  /*7700*/  UMOV UR7, UR36 ;  /* 0x0000002400077c82 */ /* 0x000fee0008000000 */
[----:B------:R2:W-:Y:S01]  /*7710*/  UTMASTG.3D [UR4], [UR8] ;  /* 0x00000004080073b5 */ /* 0x0005e20008010000 */
[----:B------:R0:W-:Y:S01]  /*7720*/  UTMACMDFLUSH ;  /* 0x00000000000079b7 */ /* 0x0001e20000000000 */
[----:B--2---:R-:W-:Y:S04]  /*7730*/  DEPBAR.LE SB0, 0x1 ;  /* 0x000080400000791a */ /* 0x004fe80000000000 */
.L_x_114:
[----:B------:R-:W-:Y:S05]  /*7740*/  BSYNC.RECONVERGENT B0 ;  /* 0x0000000000007941 */ /* 0x000fea0003800200 */
.L_x_113:
        /* <DEDUP_REMOVED lines=15> */
.L_x_118:
[----:B------:R-:W-:Y:S05]  /*7840*/  BSYNC B0 ;  /* 0x0000000000007941 */ /* 0x000fea0003800000 */
.L_x_117:
[----:B------:R-:W-:Y:S01]  /*7850*/  ISETP.NE.AND P0, PT, R116, RZ, PT ;  /* 0x000000ff7400720c */ /* 0x000fe20003f05270 */
[----:B------:R-:W-:Y:S11]  /*7860*/  VIADD R105, R105, 0x1 ;  /* 0x0000000169697836 */ /* 0x000ff60000000000 */
[----:B------:R-:W-:Y:S01]  /*7870*/  @!UPT UIADD3 URZ, UPT, UPT, URZ, URZ, URZ ;  /* 0x000000fffffff290 */ /* 0x000fe2000fffe0ff */
[----:B------:R3:W4:Y:S04]  /*7880*/  @P0 LDS.128 R84, [R2+0x210] ;  /* 0x0002100002540984 */ /* 0x0007280000000c00 */
[----:B------:R1:W1:Y:S01]  /*7890*/  @P0 LDS.128 R80, [R3+UR49+0x200] ;  /* 0x0002003103500984 */ /* 0x0002620008000c00 */
        /* <DEDUP_REMOVED lines=14> */
.L_x_116:
[----:B------:R-:W-:Y:S05]  /*7980*/  BSYNC B1 ;  /* 0x0000000000017941 */ /* 0x000fea0003800000 */
.L_x_115:
[----:B------:R-:W-:Y:S05]  /*7990*/  VIADD R0, R48, 0x80 ;  /* 0x0000008030007836 */ /* 0x000fea0000000000 */
[----:B------:R-:W-:Y:S04]  /*79a0*/  SHF.R.U32.HI R0, RZ, 0x15, R0 ;  /* 0x00000015ff007819 */ /* 0x000fe80000011600 */
[----:B------:R-:W-:Y:S11]  /*79b0*/  LOP3.LUT P0, RZ, R0, 0x3, R101, 0x48, !PT ;  /* 0x0000000300ff7812 */ /* 0x000ff60007804865 */
[----:B------:R-:W-:Y:S02]  /*79c0*/  @!UPT UIADD3 URZ, UPT, UPT, URZ, URZ, URZ ;  /* 0x000000fffffff290 */ /* 0x000fe4000fffe0ff */
[----:B------:R-:W-:Y:S05]  /*79d0*/  @!P0 BRA `(.L_x_120) ;  /* 0x0000000000408947 */ /* 0x000fea0003800000 */
[----:B------:R-:W2:Y:S01]  /*79e0*/  LDCU.64 UR8, c[0x4][0x78] ;  /* 0x01000f00ff0877ac */ /* 0x000ea20008000a00 */
[----:B------:R-:W-:Y:S01]  /*79f0*/  MOV R3, 0x0 ;  /* 0x0000000000037802 */ /* 0x000fe20000000f00 */
[----:B-1----:R-:W-:Y:S02]  /*7a00*/  HFMA2 R12, -RZ, RZ, 0, 5.9604644775390625e-08 ;  /* 0x00000001ff0c7431 */ /* 0x002fe400000001ff */
[----:B------:R-:W-:Y:S02]  /*7a10*/  IMAD.MOV.U32 R8, RZ, RZ, 0x192 ;  /* 0x00000192ff087424 */ /* 0x000fe400078e00ff */
[----:B------:R-:W-:Y:S01]  /*7a20*/  IMAD.MOV.U32 R13, RZ, RZ, RZ ;  /* 0x000000ffff0d7224 */ /* 0x000fe200078e00ff */
[----:B------:R-:W1:Y:S01]  /*7a30*/  LDCU.64 UR6, c[0x4][0x80] ;  /* 0x01001000ff0677ac */ /* 0x000e620008000a00 */
[----:B------:R-:W3:Y:S01]  /*7a40*/  LDC.64 R2, c[0x4][R3] ;  /* 0x0100000003027b82 */ /* 0x000ee20000000a00 */
[----:B------:R-:W4:Y:S01]  /*7a50*/  LDCU.64 UR4, c[0x4][0x18] ;  /* 0x01000300ff0477ac */ /* 0x000f220008000a00 */
[----:B--2---:R-:W-:Y:S01]  /*7a60*/  MOV R5, UR9 ;  /* 0x0000000900057c02 */ /* 0x004fe20008000f00 */
[----:B------:R-:W-:Y:S01]  /*7a70*/  IMAD.U32 R4, RZ, RZ, UR8 ;  /* 0x00000008ff047e24 */ /* 0x000fe2000f8e00ff */
[----:B-1----:R-:W-:Y:S01]  /*7a80*/  MOV R7, UR7 ;  /* 0x0000000700077c02 */ /* 0x002fe20008000f00 */
[----:B------:R-:W-:Y:S01]  /*7a90*/  IMAD.U32 R6, RZ, RZ, UR6 ;  /* 0x00000006ff067e24 */ /* 0x000fe2000f8e00ff */
[----:B----4-:R-:W-:Y:S01]  /*7aa0*/  MOV R11, UR5 ;  /* 0x00000005000b7c02 */ /* 0x010fe20008000f00 */
[----:B------:R-:W-:Y:S02]  /*7ab0*/  IMAD.U32 R10, RZ, RZ, UR4 ;  /* 0x00000004ff0a7e24 */ /* 0x000fe4000f8e00ff */
[----:B------:R-:W-:Y:S07]  /*7ac0*/  LEPC R20, `(.L_x_120) ;  /* 0x000000001014794e */ /* 0x000fee0000000000 */
[----:B---3--:R-:W-:Y:S05]  /*7ad0*/  CALL.ABS.NOINC R2 ;  /* 0x0000000002007343 */ /* 0x008fea0003c00000 */
.L_x_120:
        /* <DEDUP_REMOVED lines=148> */
[----:B------:R-:W-:Y:S02]  /*8420*/  UIADD3 UR8, UP0, UPT, UR52, 0x680, URZ ;  /* 0x0000068034087890 */ /* 0x000fe4000ff1e0ff */
[----:B------:R-:W-:Y:S02]  /*8430*/  UIADD3 UR5, UPT, UPT, UR41, 0x80, URZ ;  /* 0x0000008029057890 */ /* 0x000fe4000fffe0ff */
[----:B------:R-:W-:Y:S01]  /*8440*/  MOV R109, UR10 ;  /* 0x0000000a006d7c02 */ /* 0x000fe20008000f00 */
[----:B------:R-:W-:Y:S01]  /*8450*/  UIADD3.X UR9, UPT, UPT, URZ, UR53, URZ, UP0, !UPT ;  /* 0x00000035ff097290 */ /* 0x000fe200087fe4ff */
[----:B------:R-:W-:Y:S02]  /*8460*/  UMOV UR6, UR42 ;  /* 0x0000002a00067c82 */ /* 0x000fe40008000000 */
[----:B------:R-:W-:Y:S01]  /*8470*/  R2UR UR4, R109 ;  /* 0x000000006d0472ca */ /* 0x000fe200000e0000 */
[----:B------:R-:W-:Y:S11]  /*8480*/  UMOV UR7, UR36 ;  /* 0x0000002400077c82 */ /* 0x000ff60008000000 */
[----:B------:R-:W-:Y:S01]  /*8490*/  @!UPT UIADD3 URZ, UPT, UPT, URZ, URZ, URZ ;  /* 0x000000fffffff290 */ /* 0x000fe2000fffe0ff */
[----:B------:R2:W-:Y:S01]  /*84a0*/  UTMASTG.3D [UR4], [UR8] ;  /* 0x00000004080073b5 */ /* 0x0005e20008010000 */
[----:B------:R0:W-:Y:S01]  /*84b0*/  UTMACMDFLUSH ;  /* 0x00000000000079b7 */ /* 0x0001e20000000000 */
[----:B--2---:R-:W-:Y:S04]  /*84c0*/  DEPBAR.LE SB0, 0x1 ;  /* 0x000080400000791a */ /* 0x004fe80000000000 */
.L_x_122:
[----:B------:R-:W-:Y:S05]  /*84d0*/  BSYNC.RECONVERGENT B0 ;  /* 0x0000000000007941 */ /* 0x000fea0003800200 */
.L_x_121:
        /* <DEDUP_REMOVED lines=15> */
.L_x_126:
[----:B------:R-:W-:Y:S05]  /*85d0*/  BSYNC B0 ;  /* 0x0000000000007941 */ /* 0x000fea0003800000 */
.L_x_125:
        /* <DEDUP_REMOVED lines=19> */
.L_x_124:
[----:B------:R-:W-:Y:S05]  /*8710*/  BSYNC B1 ;  /* 0x0000000000017941 */ /* 0x000fea0003800000 */
.L_x_123:
        /* <DEDUP_REMOVED lines=21> */
.L_x_128:
[----:B------:R-:W-:Y:S01]  /*8870*/  ISETP.NE.AND P0, PT, R110, RZ, PT ;  /* 0x000000ff6e00720c */ /* 0x000fe20003f05270 */
[----:B------:R-:W-:Y:S05]  /*8880*/  WARPSYNC.ALL ;  /* 0x0000000000007948 */ /* 0x000fea0003800000 */
[----:B------:R-:W-:Y:S01]  /*8890*/  R2UR UR4, R48 ;  /* 0x00000000300472ca */ /* 0x000fe200000e0000 */
[----:B------:R-:W-:Y:S01]  /*88a0*/  BSSY.RECONVERGENT B0, `(.L_x_129) ;  /* 0x000009c000007945 */ /* 0x000fe20003800200 */
[-C--:B------:R-:W-:Y:S02]  /*88b0*/  F2FP.F16.E5M2.UNPACK_B R2, R80.reuse ;  /* 0x00000050ff02723e */ /* 0x080fe400020004ff */
[----:B------:R-:W-:Y:S02]  /*88c0*/  F2FP.F16.E5M2.UNPACK_B R80, R80.H1 ;  /* 0x00000050ff50723e */ /* 0x000fe400030004ff */
[-C--:B------:R-:W-:Y:S01]  /*88d0*/  F2FP.F16.E5M2.UNPACK_B R51, R81.reuse ;  /* 0x00000051ff33723e */ /* 0x080fe200020004ff */
[--C-:B------:R-:W-:Y:S01]  /*88e0*/  HADD2.F32 R0, -RZ, R2.reuse.H0_H0 ;  /* 0x20000002ff007230 */ /* 0x100fe20000004100 */
[----:B------:R-:W-:Y:S01]  /*88f0*/  F2FP.F16.E5M2.UNPACK_B R81, R81.H1 ;  /* 0x00000051ff51723e */ /* 0x000fe200030004ff */
[----:B------:R-:W-:Y:S01]  /*8900*/  HADD2.F32 R2, -RZ, R2.H1_H1 ;  /* 0x30000002ff027230 */ /* 0x000fe20000004100 */
[-C--:B------:R-:W-:Y:S01]  /*8910*/  F2FP.F16.E5M2.UNPACK_B R55, R82.reuse ;  /* 0x00000052ff37723e */ /* 0x080fe200020004ff */
[--C-:B------:R-:W-:Y:S01]  /*8920*/  HADD2.F32 R3, -RZ, R80.reuse.H0_H0 ;  /* 0x20000050ff037230 */ /* 0x100fe20000004100 */
[----:B------:R-:W-:Y:S01]  /*8930*/  F2FP.F16.E5M2.UNPACK_B R82, R82.H1 ;  /* 0x00000052ff52723e */ /* 0x000fe200030004ff */
[----:B-1----:R-:W-:Y:S01]  /*8940*/  LDTM.16dp32bit_t0_t15.x32 R4, tmem[UR4+0xc0] ;  /* 0x0000c004000479ee */ /* 0x002fe20008a80000 */
[----:B------:R-:W1:Y:S01]  /*8950*/  LDTM.16dp32bit_t16_t31.x32 R4, tmem[UR4+0xe0] ;  /* 0x0000e004000479ee */ /* 0x000e620008aa0000 */
[----:B------:R-:W-:Y:S01]  /*8960*/  NOP ;  /* 0x0000000000007918 */ /* 0x000fe20000000000 */
[--C-:B------:R-:W-:Y:S01]  /*8970*/  HADD2.F32 R50, -RZ, R51.reuse.H0_H0 ;  /* 0x20000033ff327230 */ /* 0x100fe20000004100 */
[----:B------:R-:W-:Y:S01]  /*8980*/  R2UR UR5, R113 ;  /* 0x00000000710572ca */ /* 0x000fe200000e0000 */
[----:B------:R-:W-:Y:S01]  /*8990*/  HADD2.F32 R51, -RZ, R51.H1_H1 ;  /* 0x30000033ff337230 */ /* 0x000fe20000004100 */
[----:B------:R-:W-:Y:S01]  /*89a0*/  F2FP.F16.E5M2.UNPACK_B R59, R83 ;  /* 0x00000053ff3b723e */ /* 0x000fe200020004ff */
[--C-:B------:R-:W-:Y:S01]  /*89b0*/  HADD2.F32 R54, -RZ, R55.reuse.H0_H0 ;  /* 0x20000037ff367230 */ /* 0x100fe20000004100 */
[----:B------:R-:W-:Y:S01]  /*89c0*/  F2FP.F16.E5M2.UNPACK_B R63, R84 ;  /* 0x00000054ff3f723e */ /* 0x000fe200020004ff */
[----:B------:R-:W-:Y:S01]  /*89d0*/  HADD2.F32 R55, -RZ, R55.H1_H1 ;  /* 0x30000037ff377230 */ /* 0x000fe20000004100 */
[----:B------:R-:W-:Y:S01]  /*89e0*/  F2FP.F16.E5M2.UNPACK_B R67, R85 ;  /* 0x00000055ff43723e */ /* 0x000fe200020004ff */
[--C-:B------:R-:W-:Y:S01]  /*89f0*/  HADD2.F32 R58, -RZ, R59.reuse.H0_H0 ;  /* 0x2000003bff3a7230 */ /* 0x100fe20000004100 */
[----:B------:R-:W-:Y:S01]  /*8a00*/  F2FP.F16.E5M2.UNPACK_B R71, R86 ;  /* 0x00000056ff47723e */ /* 0x000fe200020004ff */
[----:B------:R-:W-:Y:S01]  /*8a10*/  HADD2.F32 R59, -RZ, R59.H1_H1 ;  /* 0x3000003bff3b7230 */ /* 0x000fe20000004100 */
[----:B------:R-:W-:Y:S01]  /*8a20*/  F2FP.F16.E5M2.UNPACK_B R74, R87 ;  /* 0x00000057ff4a723e */ /* 0x000fe200020004ff */
[--C-:B------:R-:W-:Y:S01]  /*8a30*/  HADD2.F32 R62, -RZ, R63.reuse.H0_H0 ;  /* 0x2000003fff3e7230 */ /* 0x100fe20000004100 */
[----:B------:R-:W-:Y:S01]  /*8a40*/  F2FP.F16.E5M2.UNPACK_B R83, R83.H1 ;  /* 0x00000053ff53723e */ /* 0x000fe200030004ff */
[----:B------:R-:W-:Y:S01]  /*8a50*/  UIADD3 UR5, UPT, UPT, UR5, 0x130, URZ ;  /* 0x0000013005057890 */ /* 0x000fe2000fffe0ff */
[----:B------:R-:W-:Y:S01]  /*8a60*/  HADD2.F32 R63, -RZ, R63.H1_H1 ;  /* 0x3000003fff3f7230 */ /* 0x000fe20000004100 */
[----:B------:R-:W-:Y:S01]  /*8a70*/  F2FP.F16.E5M2.UNPACK_B R84, R84.H1 ;  /* 0x00000054ff54723e */ /* 0x000fe200030004ff */
[--C-:B------:R-:W-:Y:S01]  /*8a80*/  HADD2.F32 R66, -RZ, R67.reuse.H0_H0 ;  /* 0x20000043ff427230 */ /* 0x100fe20000004100 */
[----:B------:R-:W-:Y:S01]  /*8a90*/  UPRMT UR5, UR37, 0x654, UR5 ;  /* 0x0000065425057896 */ /* 0x000fe20008000005 */
[----:B------:R-:W-:Y:S01]  /*8aa0*/  HADD2.F32 R67, -RZ, R67.H1_H1 ;  /* 0x30000043ff437230 */ /* 0x000fe20000004100 */
[----:B------:R-:W-:Y:S01]  /*8ab0*/  F2FP.F16.E5M2.UNPACK_B R85, R85.H1 ;  /* 0x00000055ff55723e */ /* 0x000fe200030004ff */
[--C-:B------:R-:W-:Y:S02]  /*8ac0*/  HADD2.F32 R70, -RZ, R71.reuse.H0_H0 ;  /* 0x20000047ff467230 */ /* 0x100fe40000004100 */
[C---:B-1----:R-:W-:Y:S01]  /*8ad0*/  FMUL R4, R47.reuse, R4 ;  /* 0x000000042f047220 */ /* 0x042fe20000400000 */
[C---:B------:R-:W-:Y:S01]  /*8ae0*/  FMUL R5, R47.reuse, R5 ;  /* 0x000000052f057220 */ /* 0x040fe20000400000 */
[C---:B------:R-:W-:Y:S01]  /*8af0*/  FMUL R8, R47.reuse, R8 ;  /* 0x000000082f087220 */ /* 0x040fe20000400000 */
[----:B------:R-:W-:Y:S01]  /*8b00*/  FMUL R9, R47, R9 ;  /* 0x000000092f097220 */ /* 0x000fe20000400000 */
[C---:B------:R-:W-:Y:S01]  /*8b10*/  FFMA R4, R49.reuse, R0, R4 ;  /* 0x0000000031047223 */ /* 0x040fe20000000004 */
[----:B------:R-:W-:Y:S01]  /*8b20*/  SYNCS.ARRIVE.TRANS64.RED.A1T0 RZ, [UR5], RZ ;  /* 0x000000ffffff79a7 */ /* 0x000fe20008100405 */
        /* <DEDUP_REMOVED lines=8> */
[----:B------:R-:W-:Y:S02]  /*8bb0*/  HADD2.F32 R71, -RZ, R71.H1_H1 ;  /* 0x30000047ff477230 */ /* 0x000fe40000004100 */
[C---:B------:R-:W-:Y:S01]  /*8bc0*/  FMUL R25, R47.reuse, R30 ;  /* 0x0000001e2f197220 */ /* 0x040fe20000400000 */
[C---:B------:R-:W-:Y:S01]  /*8bd0*/  FMUL R30, R47.reuse, R35 ;  /* 0x000000232f1e7220 */ /* 0x040fe20000400000 */
[----:B------:R-:W-:Y:S02]  /*8be0*/  HADD2.F32 R48, -RZ, R80.H1_H1 ;  /* 0x30000050ff307230 */ /* 0x000fe40000004100 */
[C---:B------:R-:W-:Y:S01]  /*8bf0*/  FMUL R6, R47.reuse, R6 ;  /* 0x000000062f067220 */ /* 0x040fe20000400000 */
[C---:B------:R-:W-:Y:S01]  /*8c00*/  FMUL R7, R47.reuse, R7 ;  /* 0x000000072f077220 */ /* 0x040fe20000400000 */
[--C-:B------:R-:W-:Y:S02]  /*8c10*/  HADD2.F32 R52, -RZ, R81.reuse.H0_H0 ;  /* 0x20000051ff347230 */ /* 0x100fe40000004100 */
[----:B------:R-:W-:Y:S01]  /*8c20*/  FMUL R10, R47, R10 ;  /* 0x0000000a2f0a7220 */ /* 0x000fe20000400000 */
[C---:B------:R-:W-:Y:S01]  /*8c30*/  FFMA R6, R49.reuse, R3, R6 ;  /* 0x0000000331067223 */ /* 0x040fe20000000006 */
[----:B------:R-:W-:Y:S02]  /*8c40*/  HADD2.F32 R53, -RZ, R81.H1_H1 ;  /* 0x30000051ff357230 */ /* 0x000fe40000004100 */
[C---:B------:R-:W-:Y:S01]  /*8c50*/  FFMA R7, R49.reuse, R48, R7 ;  /* 0x0000003031077223 */ /* 0x040fe20000000007 */
[C---:B------:R-:W-:Y:S01]  /*8c60*/  FFMA R8, R49.reuse, R50, R8 ;  /* 0x0000003231087223 */ /* 0x040fe20000000008 */
[C---:B------:R-:W-:Y:S01]  /*8c70*/  FFMA R9, R49.reuse, R51, R9 ;  /* 0x0000003331097223 */ /* 0x040fe20000000009 */
[----:B------:R-:W-:Y:S01]  /*8c80*/  FFMA R10, R49, R52, R10 ;  /* 0x00000034310a7223 */ /* 0x000fe2000000000a */
[--C-:B------:R-:W-:Y:S01]  /*8c90*/  HADD2.F32 R48, -RZ, R74.reuse.H0_H0 ;  /* 0x2000004aff307230 */ /* 0x100fe20000004100 */
[----:B------:R-:W-:Y:S01]  /*8ca0*/  F2FP.SATFINITE.E5M2.F32.PACK_AB_MERGE_C R77, R7, R6, RZ ;  /* 0x00000006074d723e */ /* 0x000fe200048060ff */
[C---:B------:R-:W-:Y:S01]  /*8cb0*/  FMUL R7, R47.reuse, R24 ;  /* 0x000000182f077220 */ /* 0x040fe20000400000 */
[C---:B------:R-:W-:Y:S01]  /*8cc0*/  FMUL R24, R47.reuse, R29 ;  /* 0x0000001d2f187220 */ /* 0x040fe20000400000 */
[C---:B------:R-:W-:Y:S01]  /*8cd0*/  FMUL R29, R47.reuse, R34 ;  /* 0x000000222f1d7220 */ /* 0x040fe20000400000 */
[----:B------:R-:W-:Y:S02]  /*8ce0*/  HADD2.F32 R74, -RZ, R74.H1_H1 ;  /* 0x3000004aff4a7230 */ /* 0x000fe40000004100 */
[C---:B------:R-:W-:Y:S01]  /*8cf0*/  FMUL R11, R47.reuse, R11 ;  /* 0x0000000b2f0b7220 */ /* 0x040fe20000400000 */
[--C-:B------:R-:W-:Y:S02]  /*8d00*/  HADD2.F32 R56, -RZ, R82.reuse.H0_H0 ;  /* 0x20000052ff387230 */ /* 0x100fe40000004100 */
[----:B------:R-:W-:Y:S01]  /*8d10*/  FMUL R14, R47, R14 ;  /* 0x0000000e2f0e7220 */ /* 0x000fe20000400000 */
[----:B------:R-:W-:Y:S02]  /*8d20*/  HADD2.F32 R57, -RZ, R82.H1_H1 ;  /* 0x30000052ff397230 */ /* 0x000fe40000004100 */
[C---:B------:R-:W-:Y:S01]  /*8d30*/  FFMA R11, R49.reuse, R53, R11 ;  /* 0x00000035310b7223 */ /* 0x040fe2000000000b */
[----:B------:R-:W-:Y:S01]  /*8d40*/  F2FP.F16.E5M2.UNPACK_B R86, R86.H1 ;  /* 0x00000056ff56723e */ /* 0x000fe200030004ff */
[C---:B------:R-:W-:Y:S01]  /*8d50*/  FFMA R12, R49.reuse, R54, R12 ;  /* 0x00000036310c7223 */ /* 0x040fe2000000000c */
[C---:B------:R-:W-:Y:S01]  /*8d60*/  FFMA R13, R49.reuse, R55, R13 ;  /* 0x00000037310d7223 */ /* 0x040fe2000000000d */
[----:B------:R-:W-:Y:S01]  /*8d70*/  F2FP.F16.E5M2.UNPACK_B R87, R87.H1 ;  /* 0x00000057ff57723e */ /* 0x000fe200030004ff */
[----:B------:R-:W-:Y:S01]  /*8d80*/  FFMA R14, R49, R56, R14 ;  /* 0x00000038310e7223 */ /* 0x000fe2000000000e */
[----:B------:R-:W-:Y:S01]  /*8d90*/  F2FP.SATFINITE.E5M2.F32.PACK_AB_MERGE_C R10, R11, R10, RZ ;  /* 0x0000000a0b0a723e */ /* 0x000fe200048060ff */
[C---:B------:R-:W-:Y:S01]  /*8da0*/  FMUL R15, R47.reuse, R15 ;  /* 0x0000000f2f0f7220 */ /* 0x040fe20000400000 */
[--C-:B------:R-:W-:Y:S02]  /*8db0*/  HADD2.F32 R60, -RZ, R83.reuse.H0_H0 ;  /* 0x20000053ff3c7230 */ /* 0x100fe40000004100 */
[----:B------:R-:W-:Y:S01]  /*8dc0*/  FMUL R18, R47, R18 ;  /* 0x000000122f127220 */ /* 0x000fe20000400000 */
[----:B------:R-:W-:Y:S02]  /*8dd0*/  HADD2.F32 R61, -RZ, R83.H1_H1 ;  /* 0x30000053ff3d7230 */ /* 0x000fe40000004100 */
[----:B------:R-:W-:Y:S01]  /*8de0*/  FFMA R15, R49, R57, R15 ;  /* 0x00000039310f7223 */ /* 0x000fe2000000000f */
[----:B------:R-:W-:Y:S01]  /*8df0*/  IADD3 R45, PT, PT, R45, 0x1, RZ ;  /* 0x000000012d2d7810 */ /* 0x000fe20007ffe0ff */
[C---:B------:R-:W-:Y:S01]  /*8e00*/  FFMA R16, R49.reuse, R58, R16 ;  /* 0x0000003a31107223 */ /* 0x040fe20000000010 */
        /* <DEDUP_REMOVED lines=8> */
[C---:B------:R-:W-:Y:S01]  /*8e90*/  FFMA R0, R49.reuse, R62, R0 ;  /* 0x0000003e31007223 */ /* 0x040fe20000000000 */
[C---:B------:R-:W-:Y:S01]  /*8ea0*/  FFMA R2, R49.reuse, R63, R2 ;  /* 0x0000003f31027223 */ /* 0x040fe20000000002 */
[--C-:B------:R-:W-:Y:S02]  /*8eb0*/  HADD2.F32 R68, -RZ, R85.reuse.H0_H0 ;  /* 0x20000055ff447230 */ /* 0x100fe40000004100 */
[----:B------:R-:W-:Y:S01]  /*8ec0*/  FFMA R3, R49, R64, R3 ;  /* 0x0000004031037223 */ /* 0x000fe20000000003 */
[----:B------:R-:W-:Y:S02]  /*8ed0*/  HADD2.F32 R69, -RZ, R85.H1_H1 ;  /* 0x30000055ff457230 */ /* 0x000fe40000004100 */
[C---:B------:R-:W-:Y:S01]  /*8ee0*/  FMUL R21, R47.reuse, R26 ;  /* 0x0000001a2f157220 */ /* 0x040fe20000400000 */
[----:B------:R-:W-:Y:S01]  /*8ef0*/  FMUL R22, R47, R27 ;  /* 0x0000001b2f167220 */ /* 0x000fe20000400000 */
[C---:B------:R-:W-:Y:S01]  /*8f00*/  FFMA R6, R49.reuse, R65, R6 ;  /* 0x0000004131067223 */ /* 0x040fe20000000006 */
[----:B------:R-:W-:Y:S01]  /*8f10*/  FFMA R7, R49, R66, R7 ;  /* 0x0000004231077223 */ /* 0x000fe20000000007 */
[----:B------:R-:W-:Y:S01]  /*8f20*/  FMUL R23, R47, R28 ;  /* 0x0000001c2f177220 */ /* 0x000fe20000400000 */
[C---:B------:R-:W-:Y:S01]  /*8f30*/  FFMA R20, R49.reuse, R67, R20 ;  /* 0x0000004331147223 */ /* 0x040fe20000000014 */
[--C-:B------:R-:W-:Y:S02]  /*8f40*/  HADD2.F32 R72, -RZ, R86.reuse.H0_H0 ;  /* 0x20000056ff487230 */ /* 0x100fe40000004100 */
[C---:B------:R-:W-:Y:S01]  /*8f50*/  FFMA R21, R49.reuse, R68, R21 ;  /* 0x0000004431157223 */ /* 0x040fe20000000015 */
[----:B------:R-:W-:Y:S02]  /*8f60*/  HADD2.F32 R73, -RZ, R86.H1_H1 ;  /* 0x30000056ff497230 */ /* 0x000fe40000004100 */
[----:B------:R-:W-:Y:S01]  /*8f70*/  FFMA R22, R49, R69, R22 ;  /* 0x0000004531167223 */ /* 0x000fe20000000016 */
[C---:B------:R-:W-:Y:S01]  /*8f80*/  FMUL R26, R47.reuse, R31 ;  /* 0x0000001f2f1a7220 */ /* 0x040fe20000400000 */
[----:B------:R-:W-:Y:S01]  /*8f90*/  FMUL R27, R47, R32 ;  /* 0x000000202f1b7220 */ /* 0x000fe20000400000 */
[----:B------:R-:W-:Y:S01]  /*8fa0*/  FFMA R23, R49, R70, R23 ;  /* 0x0000004631177223 */ /* 0x000fe20000000017 */
[----:B------:R-:W-:Y:S01]  /*8fb0*/  FMUL R28, R47, R33 ;  /* 0x000000212f1c7220 */ /* 0x000fe20000400000 */
[C---:B------:R-:W-:Y:S01]  /*8fc0*/  FFMA R24, R49.reuse, R71, R24 ;  /* 0x0000004731187223 */ /* 0x040fe20000000018 */
[--C-:B------:R-:W-:Y:S02]  /*8fd0*/  HADD2.F32 R75, -RZ, R87.reuse.H0_H0 ;  /* 0x20000057ff4b7230 */ /* 0x100fe40000004100 */
[C---:B------:R-:W-:Y:S01]  /*8fe0*/  FFMA R25, R49.reuse, R72, R25 ;  /* 0x0000004831197223 */ /* 0x040fe20000000019 */
[----:B------:R-:W-:Y:S02]  /*8ff0*/  HADD2.F32 R76, -RZ, R87.H1_H1 ;  /* 0x30000057ff4c7230 */ /* 0x000fe40000004100 */
[----:B------:R-:W-:Y:S01]  /*9000*/  FFMA R26, R49, R73, R26 ;  /* 0x00000049311a7223 */ /* 0x000fe2000000001a */
[----:B------:R-:W-:Y:S01]  /*9010*/  F2FP.SATFINITE.E5M2.F32.PACK_AB_MERGE_C R14, R15, R14, RZ ;  /* 0x0000000e0f0e723e */ /* 0x000fe200048060ff */
[----:B------:R-:W-:Y:S01]  /*9020*/  FFMA R27, R49, R48, R27 ;  /* 0x00000030311b7223 */ /* 0x000fe2000000001b */
[----:B------:R-:W-:Y:S01]  /*9030*/  F2FP.SATFINITE.E5M2.F32.PACK_AB_MERGE_C R18, R19, R18, RZ ;  /* 0x000000121312723e */ /* 0x000fe200048060ff */
[C---:B------:R-:W-:Y:S01]  /*9040*/  FFMA R28, R49.reuse, R74, R28 ;  /* 0x0000004a311c7223 */ /* 0x040fe2000000001c */
[C---:B------:R-:W-:Y:S01]  /*9050*/  FFMA R29, R49.reuse, R75, R29 ;  /* 0x0000004b311d7223 */ /* 0x040fe2000000001d */
[----:B------:R-:W-:Y:S01]  /*9060*/  FFMA R30, R49, R76, R30 ;  /* 0x0000004c311e7223 */ /* 0x000fe2000000001e */
[----:B------:R-:W-:Y:S02]  /*9070*/  F2FP.SATFINITE.E5M2.F32.PACK_AB_MERGE_C R32, R5, R4, R77 ;  /* 0x000000040520723e */ /* 0x000fe4000480604d */
[----:B------:R-:W-:Y:S02]  /*9080*/  F2FP.SATFINITE.E5M2.F32.PACK_AB_MERGE_C R33, R9, R8, R10 ;  /* 0x000000080921723e */ /* 0x000fe4000480600a */
        /* <DEDUP_REMOVED lines=10> */
[----:B------:R-:W-:Y:S05]  /*9130*/  F2FP.SATFINITE.E5M2.F32.PACK_AB_MERGE_C R7, R28, R27, R29 ;  /* 0x0000001b1c07723e */ /* 0x000fea000480601d */
        /* <DEDUP_REMOVED lines=18> */
.L_x_130:
[----:B------:R-:W-:Y:S05]  /*9260*/  BSYNC.RECONVERGENT B0 ;  /* 0x0000000000007941 */ /* 0x000fea0003800200 */
.L_x_129:
[----:B------:R-:W-:Y:S01]  /*9270*/  BAR.SYNC.DEFER_BLOCKING 0x1, 0x80 ;  /* 0x0042000000007b1d */ /* 0x000fe20000010000 */
[----:B------:R-:W-:Y:S01]  /*9280*/  ISETP.NE.AND P2, PT, R111, RZ, PT ;  /* 0x000000ff6f00720c */ /* 0x000fe20003f45270 */
[----:B------:R-:W-:Y:S01]  /*9290*/  IMAD.IADD R14, R43, 0x1, R94 ;  /* 0x000000012b0e7824 */ /* 0x000fe200078e025e */
[----:B------:R-:W-:Y:S01]  /*92a0*/  ISETP.NE.AND P0, PT, R112, 0x2, PT ;  /* 0x000000027000780c */ /* 0x000fe20003f05270 */
[----:B------:R-:W-:Y:S01]  /*92b0*/  IMAD.IADD R15, R44, 0x1, R95 ;  /* 0x000000012c0f7824 */ /* 0x000fe200078e025f */
[----:B------:R-:W-:Y:S02]  /*92c0*/  ISETP.NE.AND P1, PT, R45, 0x4, PT ;  /* 0x000000042d00780c */ /* 0x000fe40003f25270 */
[----:B------:R-:W-:Y:S02]  /*92d0*/  SEL R2, RZ, 0x1, P0 ;  /* 0x00000001ff027807 */ /* 0x000fe40000000000 */
[----:B------:R-:W-:Y:S02]  /*92e0*/  SEL R0, RZ, 0x1, P1 ;  /* 0x00000001ff007807 */ /* 0x000fe40000800000 */
[----:B------:R-:W-:Y:S02]  /*92f0*/  LOP3.LUT R106, R106, R2, RZ, 0x3c, !PT ;  /* 0x000000026a6a7212 */ /* 0x000fe400078e3cff */
[----:B------:R-:W-:Y:S02]  /*9300*/  LOP3.LUT R107, R107, R0, RZ, 0x3c, !PT ;  /* 0x000000006b6b7212 */ /* 0x000fe400078e3cff */
[----:B------:R-:W-:Y:S02]  /*9310*/  @P2 R2UR UR36, R103 ;  /* 0x00000000672422ca */ /* 0x000fe400000e0000 */
[----:B------:R-:W-:Y:S02]  /*9320*/  SEL R112, R112, RZ, P0 ;  /* 0x000000ff70707207 */ /* 0x000fe40000000000 */
[----:B------:R-:W-:Y:S01]  /*9330*/  SEL R45, R45, RZ, P1 ;  /* 0x000000ff2d2d7207 */ /* 0x000fe20000800000 */
[----:B------:R-:W-:Y:S10]  /*9340*/  @P2 BRA `(.L_x_131) ;  /* 0xffffffbc00382947 */ /* 0x000ff4000383ffff */
[----:B------:R-:W-:Y:S05]  /*9350*/  EXIT ;  /* 0x000000000000794d */ /* 0x000fea0003800000 */
.L_x_20:
[----:B--2---:R2:W1:Y:S02]  /*9360*/  SYNCS.PHASECHK.TRANS64.TRYWAIT P0, [R2+URZ+0x160], R3 ;  /* 0x00016003020075a7 */ /* 0x00446400080011ff */
[----:B-1----:R-:W-:Y:S05]  /*9370*/  @!P0 NANOSLEEP.SYNCS 0x989680 ;  /* 0x009896800000895d */ /* 0x002fea0003900000 */
[----:B------:R-:W1:Y:S02]  /*9380*/  @!P0 SYNCS.PHASECHK.TRANS64 P0, [R2+URZ+0x160], R3 ;  /* 0x00016003020085a7 */ /* 0x000e6400080010ff */
[----:B-1----:R-:W-:Y:S05]  /*9390*/  @!P0 BRA `(.L_x_20) ;  /* 0xfffffffc00f08947 */ /* 0x002fea000383ffff */
[----:B------:R-:W-:Y:S05]  /*93a0*/  BRA `(.L_x_132) ;  /* 0xffffff8000c87947 */ /* 0x000fea000383ffff */
.L_x_23:
[----:B-1----:R-:W-:-:S07]  /*93b0*/  MOV R2, UR33 ;  /* 0x0000002100027c02 */ /* 0x002fce0008000f00 */
.L_x_133:
[----:B-1----:R1:W2:Y:S02]  /*93c0*/  SYNCS.PHASECHK.TRANS64.TRYWAIT P0, [R2+URZ+0x50], R4 ;  /* 0x00005004020075a7 */ /* 0x0022a400080011ff */
[----:B--2---:R-:W-:Y:S05]  /*93d0*/  @!P0 NANOSLEEP.SYNCS 0x989680 ;  /* 0x009896800000895d */ /* 0x004fea0003900000 */
[----:B------:R-:W2:Y:S02]  /*93e0*/  @!P0 SYNCS.PHASECHK.TRANS64 P0, [R2+URZ+0x50], R4 ;  /* 0x00005004020085a7 */ /* 0x000ea400080010ff */
[----:B--2---:R-:W-:Y:S05]  /*93f0*/  @!P0 BRA `(.L_x_133) ;  /* 0xfffffffc00f08947 */ /* 0x004fea000383ffff */
[----:B------:R-:W-:Y:S05]  /*9400*/  BRA `(.L_x_22) ;  /* 0xffffff8400187947 */ /* 0x000fea000383ffff */
.L_x_29:
[----:B-1----:R-:W-:-:S07]  /*9410*/  MOV R2, UR17 ;  /* 0x0000001100027c02 */ /* 0x002fce0008000f00 */
.L_x_134:
[----:B-1----:R1:W2:Y:S02]  /*9420*/  SYNCS.PHASECHK.TRANS64.TRYWAIT P0, [R2+URZ+0x50], R4 ;  /* 0x00005004020075a7 */ /* 0x0022a400080011ff */
[----:B--2---:R-:W-:Y:S05]  /*9430*/  @!P0 NANOSLEEP.SYNCS 0x989680 ;  /* 0x009896800000895d */ /* 0x004fea0003900000 */
[----:B------:R-:W2:Y:S02]  /*9440*/  @!P0 SYNCS.PHASECHK.TRANS64 P0, [R2+URZ+0x50], R4 ;  /* 0x00005004020085a7 */ /* 0x000ea400080010ff */
[----:B--2---:R-:W-:Y:S05]  /*9450*/  @!P0 BRA `(.L_x_134) ;  /* 0xfffffffc00f08947 */ /* 0x004fea000383ffff */
[----:B------:R-:W-:Y:S05]  /*9460*/  BRA `(.L_x_28) ;  /* 0xffffff8400c07947 */ /* 0x000fea000383ffff */
.L_x_33:
[----:B-1----:R1:W2:Y:S02]  /*9470*/  SYNCS.PHASECHK.TRANS64.TRYWAIT P0, [R2+URZ+0xf0], R3 ;  /* 0x0000f003020075a7 */ /* 0x0022a400080011ff */
[----:B--2---:R-:W-:Y:S05]  /*9480*/  @!P0 NANOSLEEP.SYNCS 0x989680 ;  /* 0x009896800000895d */ /* 0x004fea0003900000 */
[----:B------:R-:W2:Y:S02]  /*9490*/  @!P0 SYNCS.PHASECHK.TRANS64 P0, [R2+URZ+0xf0], R3 ;  /* 0x0000f003020085a7 */ /* 0x000ea400080010ff */
[----:B--2---:R-:W-:Y:S05]  /*94a0*/  @!P0 BRA `(.L_x_33) ;  /* 0xfffffffc00f08947 */ /* 0x004fea000383ffff */
[----:B------:R-:W-:Y:S05]  /*94b0*/  BRA `(.L_x_135) ;  /* 0xffffff8800507947 */ /* 0x000fea000383ffff */
.L_x_37:
[----:B----4-:R-:W-:-:S07]  /*94c0*/  MOV R0, UR5 ;  /* 0x0000000500007c02 */ /* 0x010fce0008000f00 */
.L_x_136:
[----:B-1----:R1:W2:Y:S02]  /*94d0*/  SYNCS.PHASECHK.TRANS64.TRYWAIT P0, [R0+URZ], R2 ;  /* 0x00000002000075a7 */ /* 0x0022a400080011ff */
[----:B--2---:R-:W-:Y:S05]  /*94e0*/  @!P0 NANOSLEEP.SYNCS 0x989680 ;  /* 0x009896800000895d */ /* 0x004fea0003900000 */
[----:B------:R-:W2:Y:S02]  /*94f0*/  @!P0 SYNCS.PHASECHK.TRANS64 P0, [R0+URZ], R2 ;  /* 0x00000002000085a7 */ /* 0x000ea400080010ff */
[----:B--2---:R-:W-:Y:S05]  /*9500*/  @!P0 BRA `(.L_x_136) ;  /* 0xfffffffc00f08947 */ /* 0x004fea000383ffff */
[----:B------:R-:W-:Y:S05]  /*9510*/  BRA `(.L_x_137) ;  /* 0xffffff8c00c07947 */ /* 0x000fea000383ffff */
.L_x_38:
[----:B----4-:R-:W-:-:S07]  /*9520*/  MOV R0, UR5 ;  /* 0x0000000500007c02 */ /* 0x010fce0008000f00 */
.L_x_138:
[----:B-1----:R1:W2:Y:S02]  /*9530*/  SYNCS.PHASECHK.TRANS64.TRYWAIT P0, [R0+URZ], R3 ;  /* 0x00000003000075a7 */ /* 0x0022a400080011ff */
[----:B--2---:R-:W-:Y:S05]  /*9540*/  @!P0 NANOSLEEP.SYNCS 0x989680 ;  /* 0x009896800000895d */ /* 0x004fea0003900000 */
[----:B------:R-:W2:Y:S02]  /*9550*/  @!P0 SYNCS.PHASECHK.TRANS64 P0, [R0+URZ], R3 ;  /* 0x00000003000085a7 */ /* 0x000ea400080010ff */
[----:B--2---:R-:W-:Y:S05]  /*9560*/  @!P0 BRA `(.L_x_138) ;  /* 0xfffffffc00f08947 */ /* 0x004fea000383ffff */
[----:B------:R-:W-:Y:S05]  /*9570*/  BRA `(.L_x_139) ;  /* 0xffffff8c00cc7947 */ /* 0x000fea000383ffff */
.L_x_39:
[----:B----4-:R-:W-:-:S07]  /*9580*/  MOV R0, UR5 ;  /* 0x0000000500007c02 */ /* 0x010fce0008000f00 */
.L_x_140:
[----:B-1----:R1:W2:Y:S02]  /*9590*/  SYNCS.PHASECHK.TRANS64.TRYWAIT P0, [R0+URZ], R3 ;  /* 0x00000003000075a7 */ /* 0x0022a400080011ff */
[----:B--2---:R-:W-:Y:S05]  /*95a0*/  @!P0 NANOSLEEP.SYNCS 0x989680 ;  /* 0x009896800000895d */ /* 0x004fea0003900000 */
[----:B------:R-:W2:Y:S02]  /*95b0*/  @!P0 SYNCS.PHASECHK.TRANS64 P0, [R0+URZ], R3 ;  /* 0x00000003000085a7 */ /* 0x000ea400080010ff */
[----:B--2---:R-:W-:Y:S05]  /*95c0*/  @!P0 BRA `(.L_x_140) ;  /* 0xfffffffc00f08947 */ /* 0x004fea000383ffff */
[----:B------:R-:W-:Y:S05]  /*95d0*/  BRA `(.L_x_141) ;  /* 0xffffff8c00d87947 */ /* 0x000fea000383ffff */
.L_x_40:
[----:B----4-:R-:W-:-:S07]  /*95e0*/  MOV R0, UR5 ;  /* 0x0000000500007c02 */ /* 0x010fce0008000f00 */
.L_x_142:
[----:B-1----:R1:W2:Y:S02]  /*95f0*/  SYNCS.PHASECHK.TRANS64.TRYWAIT P0, [R0+URZ], R3 ;  /* 0x00000003000075a7 */ /* 0x0022a400080011ff */
[----:B--2---:R-:W-:Y:S05]  /*9600*/  @!P0 NANOSLEEP.SYNCS 0x989680 ;  /* 0x009896800000895d */ /* 0x004fea0003900000 */
[----:B------:R-:W2:Y:S02]  /*9610*/  @!P0 SYNCS.PHASECHK.TRANS64 P0, [R0+URZ], R3 ;  /* 0x00000003000085a7 */ /* 0x000ea400080010ff */
[----:B--2---:R-:W-:Y:S05]  /*9620*/  @!P0 BRA `(.L_x_142) ;  /* 0xfffffffc00f08947 */ /* 0x004fea000383ffff */
[----:B------:R-:W-:Y:S05]  /*9630*/  BRA `(.L_x_143) ;  /* 0xffffff8c00e47947 */ /* 0x000fea000383ffff */
.L_x_41:
[----:B----4-:R-:W-:-:S07]  /*9640*/  MOV R0, UR5 ;  /* 0x0000000500007c02 */ /* 0x010fce0008000f00 */
.L_x_144:
[----:B-1----:R1:W2:Y:S02]  /*9650*/  SYNCS.PHASECHK.TRANS64.TRYWAIT P0, [R0+URZ], R3 ;  /* 0x00000003000075a7 */ /* 0x0022a400080011ff */
[----:B--2---:R-:W-:Y:S05]  /*9660*/  @!P0 NANOSLEEP.SYNCS 0x989680 ;  /* 0x009896800000895d */ /* 0x004fea0003900000 */
[----:B------:R-:W2:Y:S02]  /*9670*/  @!P0 SYNCS.PHASECHK.TRANS64 P0, [R0+URZ], R3 ;  /* 0x00000003000085a7 */ /* 0x000ea400080010ff */
[----:B--2---:R-:W-:Y:S05]  /*9680*/  @!P0 BRA `(.L_x_144) ;  /* 0xfffffffc00f08947 */ /* 0x004fea000383ffff */
[----:B------:R-:W-:Y:S05]  /*9690*/  BRA `(.L_x_145) ;  /* 0xffffff8c00f07947 */ /* 0x000fea000383ffff */
.L_x_42:
[----:B----4-:R-:W-:-:S07]  /*96a0*/  MOV R0, UR5 ;  /* 0x0000000500007c02 */ /* 0x010fce0008000f00 */
.L_x_146:
[----:B-1----:R1:W2:Y:S02]  /*96b0*/  SYNCS.PHASECHK.TRANS64.TRYWAIT P0, [R0+URZ], R3 ;  /* 0x00000003000075a7 */ /* 0x0022a400080011ff */
[----:B--2---:R-:W-:Y:S05]  /*96c0*/  @!P0 NANOSLEEP.SYNCS 0x989680 ;  /* 0x009896800000895d */ /* 0x004fea0003900000 */
[----:B------:R-:W2:Y:S02]  /*96d0*/  @!P0 SYNCS.PHASECHK.TRANS64 P0, [R0+URZ], R3 ;  /* 0x00000003000085a7 */ /* 0x000ea400080010ff */
[----:B--2---:R-:W-:Y:S05]  /*96e0*/  @!P0 BRA `(.L_x_146) ;  /* 0xfffffffc00f08947 */ /* 0x004fea000383ffff */
[----:B------:R-:W-:Y:S05]  /*96f0*/  BRA `(.L_x_147) ;  /* 0xffffff8c00fc7947 */ /* 0x000fea000383ffff */
.L_x_43:
[----:B----4-:R-:W-:-:S07]  /*9700*/  MOV R0, UR5 ;  /* 0x0000000500007c02 */ /* 0x010fce0008000f00 */
.L_x_148:
[----:B-1----:R1:W2:Y:S02]  /*9710*/  SYNCS.PHASECHK.TRANS64.TRYWAIT P0, [R0+URZ], R3 ;  /* 0x00000003000075a7 */ /* 0x0022a400080011ff */
[----:B--2---:R-:W-:Y:S05]  /*9720*/  @!P0 NANOSLEEP.SYNCS 0x989680 ;  /* 0x009896800000895d */ /* 0x004fea0003900000 */
[----:B------:R-:W2:Y:S02]  /*9730*/  @!P0 SYNCS.PHASECHK.TRANS64 P0, [R0+URZ], R3 ;  /* 0x00000003000085a7 */ /* 0x000ea400080010ff */
[----:B--2---:R-:W-:Y:S05]  /*9740*/  @!P0 BRA `(.L_x_148) ;  /* 0xfffffffc00f08947 */ /* 0x004fea000383ffff */
[----:B------:R-:W-:Y:S05]  /*9750*/  BRA `(.L_x_149) ;  /* 0xffffff9000087947 */ /* 0x000fea000383ffff */
.L_x_44:
[----:B----4-:R-:W-:-:S07]  /*9760*/  MOV R0, UR5 ;  /* 0x0000000500007c02 */ /* 0x010fce0008000f00 */
.L_x_150:
[----:B-1----:R1:W2:Y:S02]  /*9770*/  SYNCS.PHASECHK.TRANS64.TRYWAIT P0, [R0+URZ], R3 ;  /* 0x00000003000075a7 */ /* 0x0022a400080011ff */
[----:B--2---:R-:W-:Y:S05]  /*9780*/  @!P0 NANOSLEEP.SYNCS 0x989680 ;  /* 0x009896800000895d */ /* 0x004fea0003900000 */
[----:B------:R-:W2:Y:S02]  /*9790*/  @!P0 SYNCS.PHASECHK.TRANS64 P0, [R0+URZ], R3 ;  /* 0x00000003000085a7 */ /* 0x000ea400080010ff */
[----:B--2---:R-:W-:Y:S05]  /*97a0*/  @!P0 BRA `(.L_x_150) ;  /* 0xfffffffc00f08947 */ /* 0x004fea000383ffff */
[----:B------:R-:W-:Y:S05]  /*97b0*/  BRA `(.L_x_151) ;  /* 0xffffff9000147947 */ /* 0x000fea000383ffff */
.L_x_45:
[----:B----4-:R-:W-:-:S07]  /*97c0*/  MOV R0, UR5 ;  /* 0x0000000500007c02 */ /* 0x010fce0008000f00 */
.L_x_152:
[----:B-1----:R1:W2:Y:S02]  /*97d0*/  SYNCS.PHASECHK.TRANS64.TRYWAIT P0, [R0+URZ], R3 ;  /* 0x00000003000075a7 */ /* 0x0022a400080011ff */
[----:B--2---:R-:W-:Y:S05]  /*97e0*/  @!P0 NANOSLEEP.SYNCS 0x989680 ;  /* 0x009896800000895d */ /* 0x004fea0003900000 */
[----:B------:R-:W2:Y:S02]  /*97f0*/  @!P0 SYNCS.PHASECHK.TRANS64 P0, [R0+URZ], R3 ;  /* 0x00000003000085a7 */ /* 0x000ea400080010ff */
[----:B--2---:R-:W-:Y:S05]  /*9800*/  @!P0 BRA `(.L_x_152) ;  /* 0xfffffffc00f08947 */ /* 0x004fea000383ffff */
[----:B------:R-:W-:Y:S05]  /*9810*/  BRA `(.L_x_153) ;  /* 0xffffff9000207947 */ /* 0x000fea000383ffff */
.L_x_48:
[----:B-1----:R1:W2:Y:S02]  /*9820*/  SYNCS.PHASECHK.TRANS64.TRYWAIT P0, [R0+URZ+0x150], R4 ;  /* 0x00015004000075a7 */ /* 0x0022a400080011ff */
[----:B--2---:R-:W-:Y:S05]  /*9830*/  @!P0 NANOSLEEP.SYNCS 0x989680 ;  /* 0x009896800000895d */ /* 0x004fea0003900000 */
[----:B------:R-:W2:Y:S02]  /*9840*/  @!P0 SYNCS.PHASECHK.TRANS64 P0, [R0+URZ+0x150], R4 ;  /* 0x00015004000085a7 */ /* 0x000ea400080010ff */
[----:B--2---:R-:W-:Y:S05]  /*9850*/  @!P0 BRA `(.L_x_48) ;  /* 0xfffffffc00f08947 */ /* 0x004fea000383ffff */
[----:B------:R-:W-:Y:S05]  /*9860*/  BRA `(.L_x_154) ;  /* 0xffffff90007c7947 */ /* 0x000fea000383ffff */
.L_x_49:
[----:B------:R-:W-:-:S07]  /*9870*/  MOV R0, UR5 ;  /* 0x0000000500007c02 */ /* 0x000fce0008000f00 */
.L_x_155:
[----:B-1----:R1:W2:Y:S02]  /*9880*/  SYNCS.PHASECHK.TRANS64.TRYWAIT P0, [R0+URZ+0x100], R5 ;  /* 0x00010005000075a7 */ /* 0x0022a400080011ff */
[----:B--2---:R-:W-:Y:S05]  /*9890*/  @!P0 NANOSLEEP.SYNCS 0x989680 ;  /* 0x009896800000895d */ /* 0x004fea0003900000 */
[----:B------:R-:W2:Y:S02]  /*98a0*/  @!P0 SYNCS.PHASECHK.TRANS64 P0, [R0+URZ+0x100], R5 ;  /* 0x00010005000085a7 */ /* 0x000ea400080010ff */
[----:B--2---:R-:W-:Y:S05]  /*98b0*/  @!P0 BRA `(.L_x_155) ;  /* 0xfffffffc00f08947 */ /* 0x004fea000383ffff */
[----:B------:R-:W-:Y:S05]  /*98c0*/  BRA `(.L_x_156) ;  /* 0xffffff90008c7947 */ /* 0x000fea000383ffff */
.L_x_50:
[----:B-1----:R1:W2:Y:S02]  /*98d0*/  SYNCS.PHASECHK.TRANS64.TRYWAIT P1, [R0+URZ+0xf0], R4 ;  /* 0x0000f004000075a7 */ /* 0x0022a400080211ff */
[----:B--2---:R-:W-:Y:S05]  /*98e0*/  @!P1 NANOSLEEP.SYNCS 0x989680 ;  /* 0x009896800000995d */ /* 0x004fea0003900000 */
[----:B------:R-:W2:Y:S02]  /*98f0*/  @!P1 SYNCS.PHASECHK.TRANS64 P1, [R0+URZ+0xf0], R4 ;  /* 0x0000f004000095a7 */ /* 0x000ea400080210ff */
[----:B--2---:R-:W-:Y:S05]  /*9900*/  @!P1 BRA `(.L_x_50) ;  /* 0xfffffffc00f09947 */ /* 0x004fea000383ffff */
[----:B------:R-:W-:Y:S05]  /*9910*/  BRA `(.L_x_157) ;  /* 0xffffff9000bc7947 */ /* 0x000fea000383ffff */
.L_x_53:
[----:B------:R-:W-:-:S07]  /*9920*/  MOV R0, UR5 ;  /* 0x0000000500007c02 */ /* 0x000fce0008000f00 */
.L_x_158:
[----:B-1----:R1:W2:Y:S02]  /*9930*/  SYNCS.PHASECHK.TRANS64.TRYWAIT P0, [R0+URZ+0x100], R2 ;  /* 0x00010002000075a7 */ /* 0x0022a400080011ff */
[----:B--2---:R-:W-:Y:S05]  /*9940*/  @!P0 NANOSLEEP.SYNCS 0x989680 ;  /* 0x009896800000895d */ /* 0x004fea0003900000 */
[----:B------:R-:W2:Y:S02]  /*9950*/  @!P0 SYNCS.PHASECHK.TRANS64 P0, [R0+URZ+0x100], R2 ;  /* 0x00010002000085a7 */ /* 0x000ea400080010ff */
[----:B--2---:R-:W-:Y:S05]  /*9960*/  @!P0 BRA `(.L_x_158) ;  /* 0xfffffffc00f08947 */ /* 0x004fea000383ffff */
[----:B------:R-:W-:Y:S05]  /*9970*/  BRA `(.L_x_52) ;  /* 0xffffff9400107947 */ /* 0x000fea000383ffff */
.L_x_60:
[----:B-1----:R1:W2:Y:S02]  /*9980*/  SYNCS.PHASECHK.TRANS64.TRYWAIT P1, [R0+URZ+0xf0], R2 ;  /* 0x0000f002000075a7 */ /* 0x0022a400080211ff */
[----:B--2---:R-:W-:Y:S05]  /*9990*/  @!P1 NANOSLEEP.SYNCS 0x989680 ;  /* 0x009896800000995d */ /* 0x004fea0003900000 */
[----:B------:R-:W2:Y:S02]  /*99a0*/  @!P1 SYNCS.PHASECHK.TRANS64 P1, [R0+URZ+0xf0], R2 ;  /* 0x0000f002000095a7 */ /* 0x000ea400080210ff */
[----:B--2---:R-:W-:Y:S05]  /*99b0*/  @!P1 BRA `(.L_x_60) ;  /* 0xfffffffc00f09947 */ /* 0x004fea000383ffff */
[----:B------:R-:W-:Y:S05]  /*99c0*/  BRA `(.L_x_159) ;  /* 0xffffff9800707947 */ /* 0x000fea000383ffff */
.L_x_61:
[----:B------:R-:W-:-:S07]  /*99d0*/  MOV R2, UR8 ;  /* 0x0000000800027c02 */ /* 0x000fce0008000f00 */
.L_x_160:
[----:B-1----:R1:W2:Y:S02]  /*99e0*/  SYNCS.PHASECHK.TRANS64.TRYWAIT P0, [R2+URZ+0x130], R0 ;  /* 0x00013000020075a7 */ /* 0x0022a400080011ff */
[----:B--2---:R-:W-:Y:S05]  /*99f0*/  @!P0 NANOSLEEP.SYNCS 0x989680 ;  /* 0x009896800000895d */ /* 0x004fea0003900000 */
[----:B------:R-:W2:Y:S02]  /*9a00*/  @!P0 SYNCS.PHASECHK.TRANS64 P0, [R2+URZ+0x130], R0 ;  /* 0x00013000020085a7 */ /* 0x000ea400080010ff */
[----:B--2---:R-:W-:Y:S05]  /*9a10*/  @!P0 BRA `(.L_x_160) ;  /* 0xfffffffc00f08947 */ /* 0x004fea000383ffff */
[----:B------:R-:W-:Y:S05]  /*9a20*/  BRA `(.L_x_161) ;  /* 0xffffff9800c07947 */ /* 0x000fea000383ffff */
.L_x_64:
[----:B------:R-:W-:Y:S07]  /*9a30*/  MOV R0, UR7 ;  /* 0x0000000700007c02 */ /* 0x000fee0008000f00 */
.L_x_162:
[----:B-1----:R1:W2:Y:S02]  /*9a40*/  SYNCS.PHASECHK.TRANS64.TRYWAIT P0, [R0+URZ], R2 ;  /* 0x00000002000075a7 */ /* 0x0022a400080011ff */
[----:B--2---:R-:W-:Y:S05]  /*9a50*/  @!P0 NANOSLEEP.SYNCS 0x989680 ;  /* 0x009896800000895d */ /* 0x004fea0003900000 */
[----:B------:R-:W2:Y:S02]  /*9a60*/  @!P0 SYNCS.PHASECHK.TRANS64 P0, [R0+URZ], R2 ;  /* 0x00000002000085a7 */ /* 0x000ea400080010ff */
[----:B--2---:R-:W-:Y:S05]  /*9a70*/  @!P0 BRA `(.L_x_162) ;  /* 0xfffffffc00f08947 */ /* 0x004fea000383ffff */
[----:B------:R-:W-:Y:S05]  /*9a80*/  BRA `(.L_x_63) ;  /* 0xffffff9800dc7947 */ /* 0x000fea000383ffff */
.L_x_67:
[----:B------:R-:W-:-:S07]  /*9a90*/  MOV R0, UR5 ;  /* 0x0000000500007c02 */ /* 0x000fce0008000f00 */
.L_x_163:
[----:B--2---:R2:W3:Y:S02]  /*9aa0*/  SYNCS.PHASECHK.TRANS64.TRYWAIT P0, [R0+URZ], R2 ;  /* 0x00000002000075a7 */ /* 0x0044e400080011ff */
[----:B---3--:R-:W-:Y:S05]  /*9ab0*/  @!P0 NANOSLEEP.SYNCS 0x989680 ;  /* 0x009896800000895d */ /* 0x008fea0003900000 */
[----:B------:R-:W3:Y:S02]  /*9ac0*/  @!P0 SYNCS.PHASECHK.TRANS64 P0, [R0+URZ], R2 ;  /* 0x00000002000085a7 */ /* 0x000ee400080010ff */
[----:B---3--:R-:W-:Y:S05]  /*9ad0*/  @!P0 BRA `(.L_x_163) ;  /* 0xfffffffc00f08947 */ /* 0x008fea000383ffff */
[----:B------:R-:W-:Y:S05]  /*9ae0*/  BRA `(.L_x_164) ;  /* 0xffffff9c00907947 */ /* 0x000fea000383ffff */
.L_x_68:
[----:B------:R-:W-:-:S07]  /*9af0*/  MOV R0, UR5 ;  /* 0x0000000500007c02 */ /* 0x000fce0008000f00 */
.L_x_165:
[----:B-1----:R1:W2:Y:S02]  /*9b00*/  SYNCS.PHASECHK.TRANS64.TRYWAIT P0, [R0+URZ], R3 ;  /* 0x00000003000075a7 */ /* 0x0022a400080011ff */
[----:B--2---:R-:W-:Y:S05]  /*9b10*/  @!P0 NANOSLEEP.SYNCS 0x989680 ;  /* 0x009896800000895d */ /* 0x004fea0003900000 */
[----:B------:R-:W2:Y:S02]  /*9b20*/  @!P0 SYNCS.PHASECHK.TRANS64 P0, [R0+URZ], R3 ;  /* 0x00000003000085a7 */ /* 0x000ea400080010ff */
[----:B--2---:R-:W-:Y:S05]  /*9b30*/  @!P0 BRA `(.L_x_165) ;  /* 0xfffffffc00f08947 */ /* 0x004fea000383ffff */
[----:B------:R-:W-:Y:S05]  /*9b40*/  BRA `(.L_x_166) ;  /* 0xffffff9c009c7947 */ /* 0x000fea000383ffff */
.L_x_69:
[----:B------:R-:W-:-:S07]  /*9b50*/  MOV R0, UR5 ;  /* 0x0000000500007c02 */ /* 0x000fce0008000f00 */
.L_x_167:
[----:B-1----:R1:W2:Y:S02]  /*9b60*/  SYNCS.PHASECHK.TRANS64.TRYWAIT P0, [R0+URZ], R3 ;  /* 0x00000003000075a7 */ /* 0x0022a400080011ff */
[----:B--2---:R-:W-:Y:S05]  /*9b70*/  @!P0 NANOSLEEP.SYNCS 0x989680 ;  /* 0x009896800000895d */ /* 0x004fea0003900000 */
[----:B------:R-:W2:Y:S02]  /*9b80*/  @!P0 SYNCS.PHASECHK.TRANS64 P0, [R0+URZ], R3 ;  /* 0x00000003000085a7 */ /* 0x000ea400080010ff */
[----:B--2---:R-:W-:Y:S05]  /*9b90*/  @!P0 BRA `(.L_x_167) ;  /* 0xfffffffc00f08947 */ /* 0x004fea000383ffff */
[----:B------:R-:W-:Y:S05]  /*9ba0*/  BRA `(.L_x_168) ;  /* 0xffffff9c00a87947 */ /* 0x000fea000383ffff */
.L_x_70:
[----:B-1----:R-:W-:-:S07]  /*9bb0*/  MOV R0, UR7 ;  /* 0x0000000700007c02 */ /* 0x002fce0008000f00 */
.L_x_169:
[----:B-1----:R1:W2:Y:S02]  /*9bc0*/  SYNCS.PHASECHK.TRANS64.TRYWAIT P0, [R0+URZ], R2 ;  /* 0x00000002000075a7 */ /* 0x0022a400080011ff */
[----:B--2---:R-:W-:Y:S05]  /*9bd0*/  @!P0 NANOSLEEP.SYNCS 0x989680 ;  /* 0x009896800000895d */ /* 0x004fea0003900000 */
[----:B------:R-:W2:Y:S02]  /*9be0*/  @!P0 SYNCS.PHASECHK.TRANS64 P0, [R0+URZ], R2 ;  /* 0x00000002000085a7 */ /* 0x000ea400080010ff */
[----:B--2---:R-:W-:Y:S05]  /*9bf0*/  @!P0 BRA `(.L_x_169) ;  /* 0xfffffffc00f08947 */ /* 0x004fea000383ffff */
[----:B------:R-:W-:Y:S05]  /*9c00*/  BRA `(.L_x_170) ;  /* 0xffffff9c00b47947 */ /* 0x000fea000383ffff */
.L_x_75:
[----:B--2---:R2:W3:Y:S02]  /*9c10*/  SYNCS.PHASECHK.TRANS64.TRYWAIT P0, [R0+URZ+0xf0], R2 ;  /* 0x0000f002000075a7 */ /* 0x0044e400080011ff */
[----:B---3--:R-:W-:Y:S05]  /*9c20*/  @!P0 NANOSLEEP.SYNCS 0x989680 ;  /* 0x009896800000895d */ /* 0x008fea0003900000 */
[----:B------:R-:W3:Y:S02]  /*9c30*/  @!P0 SYNCS.PHASECHK.TRANS64 P0, [R0+URZ+0xf0], R2 ;  /* 0x0000f002000085a7 */ /* 0x000ee400080010ff */
[----:B---3--:R-:W-:Y:S05]  /*9c40*/  @!P0 BRA `(.L_x_75) ;  /* 0xfffffffc00f08947 */ /* 0x008fea000383ffff */
[----:B------:R-:W-:Y:S05]  /*9c50*/  BRA `(.L_x_171) ;  /* 0xffffffa000c07947 */ /* 0x000fea000383ffff */
.L_x_78:
[----:B------:R-:W-:Y:S07]  /*9c60*/  MOV R0, UR7 ;  /* 0x0000000700007c02 */ /* 0x000fee0008000f00 */
.L_x_172:
[----:B--2---:R2:W3:Y:S02]  /*9c70*/  SYNCS.PHASECHK.TRANS64.TRYWAIT P0, [R0+URZ+0xe8], R2 ;  /* 0x0000e802000075a7 */ /* 0x0044e400080011ff */
[----:B---3--:R-:W-:Y:S05]  /*9c80*/  @!P0 NANOSLEEP.SYNCS 0x989680 ;  /* 0x009896800000895d */ /* 0x008fea0003900000 */
[----:B------:R-:W3:Y:S02]  /*9c90*/  @!P0 SYNCS.PHASECHK.TRANS64 P0, [R0+URZ+0xe8], R2 ;  /* 0x0000e802000085a7 */ /* 0x000ee400080010ff */
[----:B---3--:R-:W-:Y:S05]  /*9ca0*/  @!P0 BRA `(.L_x_172) ;  /* 0xfffffffc00f08947 */ /* 0x008fea000383ffff */
[----:B------:R-:W-:Y:S05]  /*9cb0*/  BRA `(.L_x_77) ;  /* 0xffffffa400a07947 */ /* 0x000fea000383ffff */
.L_x_81:
[----:B------:R-:W-:Y:S07]  /*9cc0*/  MOV R0, UR7 ;  /* 0x0000000700007c02 */ /* 0x000fee0008000f00 */
.L_x_173:
[----:B-1----:R1:W2:Y:S02]  /*9cd0*/  SYNCS.PHASECHK.TRANS64.TRYWAIT P0, [R0+URZ+0xc0], R14 ;  /* 0x0000c00e000075a7 */ /* 0x0022a400080011ff */
[----:B--2---:R-:W-:Y:S05]  /*9ce0*/  @!P0 NANOSLEEP.SYNCS 0x989680 ;  /* 0x009896800000895d */ /* 0x004fea0003900000 */
[----:B------:R-:W2:Y:S02]  /*9cf0*/  @!P0 SYNCS.PHASECHK.TRANS64 P0, [R0+URZ+0xc0], R14 ;  /* 0x0000c00e000085a7 */ /* 0x000ea400080010ff */
[----:B--2---:R-:W-:Y:S05]  /*9d00*/  @!P0 BRA `(.L_x_173) ;  /* 0xfffffffc00f08947 */ /* 0x004fea000383ffff */
[----:B------:R-:W-:Y:S05]  /*9d10*/  BRA `(.L_x_174) ;  /* 0xffffffa800187947 */ /* 0x000fea000383ffff */
.L_x_82:
[----:B------:R-:W-:Y:S07]  /*9d20*/  MOV R0, UR7 ;  /* 0x0000000700007c02 */ /* 0x000fee0008000f00 */
.L_x_175:
[----:B-1----:R1:W2:Y:S02]  /*9d30*/  SYNCS.PHASECHK.TRANS64.TRYWAIT P0, [R0+URZ+0xc8], R14 ;  /* 0x0000c80e000075a7 */ /* 0x0022a400080011ff */
[----:B--2---:R-:W-:Y:S05]  /*9d40*/  @!P0 NANOSLEEP.SYNCS 0x989680 ;  /* 0x009896800000895d */ /* 0x004fea0003900000 */
[----:B------:R-:W2:Y:S02]  /*9d50*/  @!P0 SYNCS.PHASECHK.TRANS64 P0, [R0+URZ+0xc8], R14 ;  /* 0x0000c80e000085a7 */ /* 0x000ea400080010ff */
[----:B--2---:R-:W-:Y:S05]  /*9d60*/  @!P0 BRA `(.L_x_175) ;  /* 0xfffffffc00f08947 */ /* 0x004fea000383ffff */
[----:B------:R-:W-:Y:S05]  /*9d70*/  BRA `(.L_x_176) ;  /* 0xffffffa800507947 */ /* 0x000fea000383ffff */
.L_x_83:
[----:B------:R-:W-:Y:S07]  /*9d80*/  MOV R0, UR7 ;  /* 0x0000000700007c02 */ /* 0x000fee0008000f00 */
.L_x_177:
[----:B-1----:R1:W2:Y:S02]  /*9d90*/  SYNCS.PHASECHK.TRANS64.TRYWAIT P0, [R0+URZ+0xd0], R14 ;  /* 0x0000d00e000075a7 */ /* 0x0022a400080011ff */
[----:B--2---:R-:W-:Y:S05]  /*9da0*/  @!P0 NANOSLEEP.SYNCS 0x989680 ;  /* 0x009896800000895d */ /* 0x004fea0003900000 */
[----:B------:R-:W2:Y:S02]  /*9db0*/  @!P0 SYNCS.PHASECHK.TRANS64 P0, [R0+URZ+0xd0], R14 ;  /* 0x0000d00e000085a7 */ /* 0x000ea400080010ff */
[----:B--2---:R-:W-:Y:S05]  /*9dc0*/  @!P0 BRA `(.L_x_177) ;  /* 0xfffffffc00f08947 */ /* 0x004fea000383ffff */
[----:B------:R-:W-:Y:S05]  /*9dd0*/  BRA `(.L_x_178) ;  /* 0xffffffa800947947 */ /* 0x000fea000383ffff */
.L_x_84:
[----:B------:R-:W-:Y:S07]  /*9de0*/  MOV R0, UR7 ;  /* 0x0000000700007c02 */ /* 0x000fee0008000f00 */
.L_x_179:
[----:B-1----:R1:W2:Y:S02]  /*9df0*/  SYNCS.PHASECHK.TRANS64.TRYWAIT P0, [R0+URZ+0xd8], R14 ;  /* 0x0000d80e000075a7 */ /* 0x0022a400080011ff */
[----:B--2---:R-:W-:Y:S05]  /*9e00*/  @!P0 NANOSLEEP.SYNCS 0x989680 ;  /* 0x009896800000895d */ /* 0x004fea0003900000 */
[----:B------:R-:W2:Y:S02]  /*9e10*/  @!P0 SYNCS.PHASECHK.TRANS64 P0, [R0+URZ+0xd8], R14 ;  /* 0x0000d80e000085a7 */ /* 0x000ea400080010ff */
[----:B--2---:R-:W-:Y:S05]  /*9e20*/  @!P0 BRA `(.L_x_179) ;  /* 0xfffffffc00f08947 */ /* 0x004fea000383ffff */
[----:B------:R-:W-:Y:S05]  /*9e30*/  BRA `(.L_x_180) ;  /* 0xffffffac00187947 */ /* 0x000fea000383ffff */
.L_x_86:
[----:B------:R-:W-:-:S07]  /*9e40*/  MOV R0, UR7 ;  /* 0x0000000700007c02 */ /* 0x000fce0008000f00 */
.L_x_181:
[----:B-1----:R1:W3:Y:S02]  /*9e50*/  SYNCS.PHASECHK.TRANS64.TRYWAIT P0, [R0+URZ+0xc0], R2 ;  /* 0x0000c002000075a7 */ /* 0x0022e400080011ff */
[----:B---3--:R-:W-:Y:S05]  /*9e60*/  @!P0 NANOSLEEP.SYNCS 0x989680 ;  /* 0x009896800000895d */ /* 0x008fea0003900000 */
[----:B------:R-:W3:Y:S02]  /*9e70*/  @!P0 SYNCS.PHASECHK.TRANS64 P0, [R0+URZ+0xc0], R2 ;  /* 0x0000c002000085a7 */ /* 0x000ee400080010ff */
[----:B---3--:R-:W-:Y:S05]  /*9e80*/  @!P0 BRA `(.L_x_181) ;  /* 0xfffffffc00f08947 */ /* 0x008fea000383ffff */
[----:B------:R-:W-:Y:S05]  /*9e90*/  BRA `(.L_x_182) ;  /* 0xffffffac00887947 */ /* 0x000fea000383ffff */
.L_x_87:
[----:B-1----:R-:W-:-:S07]  /*9ea0*/  MOV R0, UR7 ;  /* 0x0000000700007c02 */ /* 0x002fce0008000f00 */
.L_x_183:
[----:B-1----:R1:W3:Y:S02]  /*9eb0*/  SYNCS.PHASECHK.TRANS64.TRYWAIT P0, [R0+URZ+0xc8], R2 ;  /* 0x0000c802000075a7 */ /* 0x0022e400080011ff */
[----:B---3--:R-:W-:Y:S05]  /*9ec0*/  @!P0 NANOSLEEP.SYNCS 0x989680 ;  /* 0x009896800000895d */ /* 0x008fea0003900000 */
[----:B------:R-:W3:Y:S02]  /*9ed0*/  @!P0 SYNCS.PHASECHK.TRANS64 P0, [R0+URZ+0xc8], R2 ;  /* 0x0000c802000085a7 */ /* 0x000ee400080010ff */
[----:B---3--:R-:W-:Y:S05]  /*9ee0*/  @!P0 BRA `(.L_x_183) ;  /* 0xfffffffc00f08947 */ /* 0x008fea000383ffff */
[----:B------:R-:W-:Y:S05]  /*9ef0*/  BRA `(.L_x_184) ;  /* 0xffffffac00787947 */ /* 0x000fea000383ffff */
.L_x_88:
[----:B-1----:R-:W-:-:S07]  /*9f00*/  MOV R0, UR7 ;  /* 0x0000000700007c02 */ /* 0x002fce0008000f00 */
.L_x_185:
[----:B-1----:R1:W3:Y:S02]  /*9f10*/  SYNCS.PHASECHK.TRANS64.TRYWAIT P0, [R0+URZ+0xd0], R2 ;  /* 0x0000d002000075a7 */ /* 0x0022e400080011ff */
[----:B---3--:R-:W-:Y:S05]  /*9f20*/  @!P0 NANOSLEEP.SYNCS 0x989680 ;  /* 0x009896800000895d */ /* 0x008fea0003900000 */
[----:B------:R-:W3:Y:S02]  /*9f30*/  @!P0 SYNCS.PHASECHK.TRANS64 P0, [R0+URZ+0xd0], R2 ;  /* 0x0000d002000085a7 */ /* 0x000ee400080010ff */
[----:B---3--:R-:W-:Y:S05]  /*9f40*/  @!P0 BRA `(.L_x_185) ;  /* 0xfffffffc00f08947 */ /* 0x008fea000383ffff */
[----:B------:R-:W-:Y:S05]  /*9f50*/  BRA `(.L_x_186) ;  /* 0xffffffac00687947 */ /* 0x000fea000383ffff */
.L_x_90:
[----:B--2---:R2:W4:Y:S02]  /*9f60*/  SYNCS.PHASECHK.TRANS64.TRYWAIT P0, [R0+URZ+0xf0], R2 ;  /* 0x0000f002000075a7 */ /* 0x00452400080011ff */
[----:B----4-:R-:W-:Y:S05]  /*9f70*/  @!P0 NANOSLEEP.SYNCS 0x989680 ;  /* 0x009896800000895d */ /* 0x010fea0003900000 */
[----:B------:R-:W4:Y:S02]  /*9f80*/  @!P0 SYNCS.PHASECHK.TRANS64 P0, [R0+URZ+0xf0], R2 ;  /* 0x0000f002000085a7 */ /* 0x000f2400080010ff */
[----:B----4-:R-:W-:Y:S05]  /*9f90*/  @!P0 BRA `(.L_x_90) ;  /* 0xfffffffc00f08947 */ /* 0x010fea000383ffff */
[----:B------:R-:W-:Y:S05]  /*9fa0*/  BRA `(.L_x_187) ;  /* 0xffffffb000347947 */ /* 0x000fea000383ffff */
.L_x_101:
[----:B-1----:R1:W3:Y:S02]  /*9fb0*/  SYNCS.PHASECHK.TRANS64.TRYWAIT P1, [R2+URZ+0xa0], R0 ;  /* 0x0000a000020075a7 */ /* 0x0022e400080211ff */
[----:B---3--:R-:W-:Y:S05]  /*9fc0*/  @!P1 NANOSLEEP.SYNCS 0x989680 ;  /* 0x009896800000995d */ /* 0x008fea0003900000 */
[----:B------:R-:W3:Y:S02]  /*9fd0*/  @!P1 SYNCS.PHASECHK.TRANS64 P1, [R2+URZ+0xa0], R0 ;  /* 0x0000a000020095a7 */ /* 0x000ee400080210ff */
[----:B---3--:R-:W-:Y:S05]  /*9fe0*/  @!P1 BRA `(.L_x_101) ;  /* 0xfffffffc00f09947 */ /* 0x008fea000383ffff */
[----:B------:R-:W-:Y:S05]  /*9ff0*/  BRA `(.L_x_100) ;  /* 0xffffffbc004c7947 */ /* 0x000fea000383ffff */
.L_x_103:
[----:B-1----:R1:W2:Y:S02]  /*a000*/  SYNCS.PHASECHK.TRANS64.TRYWAIT P0, [R113+URZ+0x110], R3 ;  /* 0x00011003710075a7 */ /* 0x0022a400080011ff */
[----:B--2---:R-:W-:Y:S05]  /*a010*/  @!P0 NANOSLEEP.SYNCS 0x989680 ;  /* 0x009896800000895d */ /* 0x004fea0003900000 */
[----:B------:R-:W2:Y:S02]  /*a020*/  @!P0 SYNCS.PHASECHK.TRANS64 P0, [R113+URZ+0x110], R3 ;  /* 0x00011003710085a7 */ /* 0x000ea400080010ff */
[----:B--2---:R-:W-:Y:S05]  /*a030*/  @!P0 BRA `(.L_x_103) ;  /* 0xfffffffc00f08947 */ /* 0x004fea000383ffff */
[----:B------:R-:W-:Y:S05]  /*a040*/  BRA `(.L_x_102) ;  /* 0xffffffbc00a07947 */ /* 0x000fea000383ffff */
.L_x_111:
[----:B--2---:R2:W3:Y:S02]  /*a050*/  SYNCS.PHASECHK.TRANS64.TRYWAIT P0, [R0+URZ+0xa0], R3 ;  /* 0x0000a003000075a7 */ /* 0x0044e400080011ff */
[----:B---3--:R-:W-:Y:S05]  /*a060*/  @!P0 NANOSLEEP.SYNCS 0x989680 ;  /* 0x009896800000895d */ /* 0x008fea0003900000 */
[----:B------:R-:W3:Y:S02]  /*a070*/  @!P0 SYNCS.PHASECHK.TRANS64 P0, [R0+URZ+0xa0], R3 ;  /* 0x0000a003000085a7 */ /* 0x000ee400080010ff */
[----:B---3--:R-:W-:Y:S05]  /*a080*/  @!P0 BRA `(.L_x_111) ;  /* 0xfffffffc00f08947 */ /* 0x008fea000383ffff */
[----:B------:R-:W-:Y:S05]  /*a090*/  BRA `(.L_x_110) ;  /* 0xffffffc800907947 */ /* 0x000fea000383ffff */
.L_x_119:
[----:B--2---:R2:W3:Y:S02]  /*a0a0*/  SYNCS.PHASECHK.TRANS64.TRYWAIT P0, [R0+URZ+0xa0], R4 ;  /* 0x0000a004000075a7 */ /* 0x0044e400080011ff */
[----:B---3--:R-:W-:Y:S05]  /*a0b0*/  @!P0 NANOSLEEP.SYNCS 0x989680 ;  /* 0x009896800000895d */ /* 0x008fea0003900000 */
[----:B------:R-:W3:Y:S02]  /*a0c0*/  @!P0 SYNCS.PHASECHK.TRANS64 P0, [R0+URZ+0xa0], R4 ;  /* 0x0000a004000085a7 */ /* 0x000ee400080010ff */
[----:B---3--:R-:W-:Y:S05]  /*a0d0*/  @!P0 BRA `(.L_x_119) ;  /* 0xfffffffc00f08947 */ /* 0x008fea000383ffff */
[----:B------:R-:W-:Y:S05]  /*a0e0*/  BRA `(.L_x_118) ;  /* 0xffffffd400d47947 */ /* 0x000fea000383ffff */
.L_x_127:
[----:B--2---:R2:W3:Y:S02]  /*a0f0*/  SYNCS.PHASECHK.TRANS64.TRYWAIT P0, [R0+URZ+0xa0], R4 ;  /* 0x0000a004000075a7 */ /* 0x0044e400080011ff */
[----:B---3--:R-:W-:Y:S05]  /*a100*/  @!P0 NANOSLEEP.SYNCS 0x989680 ;  /* 0x009896800000895d */ /* 0x008fea0003900000 */
[----:B------:R-:W3:Y:S02]  /*a110*/  @!P0 SYNCS.PHASECHK.TRANS64 P0, [R0+URZ+0xa0], R4 ;  /* 0x0000a004000085a7 */ /* 0x000ee400080010ff */
[----:B---3--:R-:W-:Y:S05]  /*a120*/  @!P0 BRA `(.L_x_127) ;  /* 0xfffffffc00f08947 */ /* 0x008fea000383ffff */
[----:B------:R-:W-:Y:S05]  /*a130*/  BRA `(.L_x_126) ;  /* 0xffffffe400247947 */ /* 0x000fea000383ffff */
        .weak           $__internal_0_$__cuda_sm10x_tcgen05_guardrail_trap_col_being_dealloced_not_returned_by_alloc
        .type           $__internal_0_$__cuda_sm10x_tcgen05_guardrail_trap_col_being_dealloced_not_returned_by_alloc,@function
        .size           $__internal_0_$__cuda_sm10x_tcgen05_guardrail_trap_col_being_dealloced_not_returned_by_alloc,($__internal_1_$__cuda_sm10x_tcgen05_guardrail_trap_phase_invalid_during_alloc - $__internal_0_$__cuda_sm10x_tcgen05_guardrail_trap_col_being_dealloced_not_returned_by_alloc)
$__internal_0_$__cuda_sm10x_tcgen05_guardrail_trap_col_being_dealloced_not_returned_by_alloc:
[----:B------:R-:W-:Y:S05]  /*a140*/  BPT.TRAP 0x1 ;  /* 0x000000040000795c */ /* 0x000fea0000300000 */
[----:B------:R-:W-:-:S04]  /*a150*/  HFMA2 R3, -RZ, RZ, 0, 0 ;  /* 0x00000000ff037431 */ /* 0x000fc800000001ff */
[----:B------:R-:W-:Y:S05]  /*a160*/  RET.REL.NODEC R2 `(_ZN7cutlass13device_kernelINS_4gemm6kernel13GemmUniversalIN4cute5tupleIJiiiiEEENS1_10collective13CollectiveMmaINS1_35MainloopSm100TmaUmmaWarpSpecializedILi10ELi2ELi4ENS5_IJNS4_1CILi1EEESB_SB_EEEEENS5_IJNSA_ILi64EEENSA_ILi256EEESE_EEENS_12float_e5m2_tENS5_IJlSB_lEEESH_SI_NS4_8TiledMMAINS4_8MMA_AtomIJNS4_10MMA_TraitsINS4_19SM100_MMA_F8F6F4_SSEJSH_SH_fSE_SF_NS4_17integral_constantINS4_4UMMA5MajorELSP_0EEESQ_NSN_INSO_7ScaleInELSR_0EEESS_EEEEEENS4_6LayoutISC_NS5_IJNSA_ILi0EEESW_SW_EEEEENS5_IJNS4_10UnderscoreESZ_SZ_EEEEENS4_13SM90_TMA_LOADENS4_14ComposedLayoutINS4_7SwizzleILi2ELi4ELi3EEENS4_18smem_ptr_flag_bitsILi8EEENSV_INS5_IJNSA_ILi8EEESE_EEENS5_IJSE_SB_EEEEEEEvNS4_8identityES12_S1C_vS1D_EENS_8epilogue10collective18CollectiveEpilogueINS1F_23Sm100TmaWarpSpecializedILi4ELi2ELi32ELb0ELb0EEEJSG_NS5_IJNSV_ISE_SB_EES1K_EEESH_SI_SH_SI_NS1F_6fusion15FusionCallbacksIS1J_NS1M_17LinearCombinationISH_fSH_fLNS_15FloatRoundStyleE2EEESG_S1L_JEEENS4_5SM1004TMEM4LOAD26SM100_TMEM_LOAD_16dp32b32xES12_S1C_NS4_39AutoVectorizingCopyWithAssumedAlignmentILi128EEENS4_14SM90_TMA_STOREES1C_S1X_S1X_EEEvvEEEEvNT_6ParamsE) ;  /* 0xffffff5c02a47950 */ /* 0x000fea0003c3ffff */
        .weak           $__internal_1_$__cuda_sm10x_tcgen05_guardrail_trap_phase_invalid_during_alloc
        .type           $__internal_1_$__cuda_sm10x_tcgen05_guardrail_trap_phase_invalid_during_alloc,@function
        .size           $__internal_1_$__cuda_sm10x_tcgen05_guardrail_trap_phase_invalid_during_alloc,($__internal_2_$__cuda_sm10x_tcgen05_guardrail_trap_unallocated_columns_being_dealloced - $__internal_1_$__cuda_sm10x_tcgen05_guardrail_trap_phase_invalid_during_alloc)
$__internal_1_$__cuda_sm10x_tcgen05_guardrail_trap_phase_invalid_during_alloc:
[----:B------:R-:W-:Y:S05]  /*a170*/  BPT.TRAP 0x1 ;  /* 0x000000040000795c */ /* 0x000fea0000300000 */
[----:B------:R-:W-:-:S04]  /*a180*/  MOV R3, 0x0 ;  /* 0x0000000000037802 */ /* 0x000fc80000000f00 */
[----:B------:R-:W-:Y:S05]  /*a190*/  RET.REL.NODEC R2 `(_ZN7cutlass13device_kernelINS_4gemm6kernel13GemmUniversalIN4cute5tupleIJiiiiEEENS1_10collective13CollectiveMmaINS1_35MainloopSm100TmaUmmaWarpSpecializedILi10ELi2ELi4ENS5_IJNS4_1CILi1EEESB_SB_EEEEENS5_IJNSA_ILi64EEENSA_ILi256EEESE_EEENS_12float_e5m2_tENS5_IJlSB_lEEESH_SI_NS4_8TiledMMAINS4_8MMA_AtomIJNS4_10MMA_TraitsINS4_19SM100_MMA_F8F6F4_SSEJSH_SH_fSE_SF_NS4_17integral_constantINS4_4UMMA5MajorELSP_0EEESQ_NSN_INSO_7ScaleInELSR_0EEESS_EEEEEENS4_6LayoutISC_NS5_IJNSA_ILi0EEESW_SW_EEEEENS5_IJNS4_10UnderscoreESZ_SZ_EEEEENS4_13SM90_TMA_LOADENS4_14ComposedLayoutINS4_7SwizzleILi2ELi4ELi3EEENS4_18smem_ptr_flag_bitsILi8EEENSV_INS5_IJNSA_ILi8EEESE_EEENS5_IJSE_SB_EEEEEEEvNS4_8identityES12_S1C_vS1D_EENS_8epilogue10collective18CollectiveEpilogueINS1F_23Sm100TmaWarpSpecializedILi4ELi2ELi32ELb0ELb0EEEJSG_NS5_IJNSV_ISE_SB_EES1K_EEESH_SI_SH_SI_NS1F_6fusion15FusionCallbacksIS1J_NS1M_17LinearCombinationISH_fSH_fLNS_15FloatRoundStyleE2EEESG_S1L_JEEENS4_5SM1004TMEM4LOAD26SM100_TMEM_LOAD_16dp32b32xES12_S1C_NS4_39AutoVectorizingCopyWithAssumedAlignmentILi128EEENS4_14SM90_TMA_STOREES1C_S1X_S1X_EEEvvEEEEvNT_6ParamsE) ;  /* 0xffffff5c02987950 */ /* 0x000fea0003c3ffff */
        .weak           $__internal_2_$__cuda_sm10x_tcgen05_guardrail_trap_unallocated_columns_being_dealloced
        .type           $__internal_2_$__cuda_sm10x_tcgen05_guardrail_trap_unallocated_columns_being_dealloced,@function
        .size           $__internal_2_$__cuda_sm10x_tcgen05_guardrail_trap_unallocated_columns_being_dealloced,(.L_x_189 - $__internal_2_$__cuda_sm10x_tcgen05_guardrail_trap_unallocated_columns_being_dealloced)
$__internal_2_$__cuda_sm10x_tcgen05_guardrail_trap_unallocated_columns_being_dealloced:
[----:B------:R-:W-:Y:S05]  /*a1a0*/  BPT.TRAP 0x1 ;  /* 0x000000040000795c */ /* 0x000fea0000300000 */
[----:B------:R-:W-:-:S04]  /*a1b0*/  HFMA2 R3, -RZ, RZ, 0, 0 ;  /* 0x00000000ff037431 */ /* 0x000fc800000001ff */
[----:B------:R-:W-:Y:S05]  /*a1c0*/  RET.REL.NODEC R2 `(_ZN7cutlass13device_kernelINS_4gemm6kernel13GemmUniversalIN4cute5tupleIJiiiiEEENS1_10collective13CollectiveMmaINS1_35MainloopSm100TmaUmmaWarpSpecializedILi10ELi2ELi4ENS5_IJNS4_1CILi1EEESB_SB_EEEEENS5_IJNSA_ILi64EEENSA_ILi256EEESE_EEENS_12float_e5m2_tENS5_IJlSB_lEEESH_SI_NS4_8TiledMMAINS4_8MMA_AtomIJNS4_10MMA_TraitsINS4_19SM100_MMA_F8F6F4_SSEJSH_SH_fSE_SF_NS4_17integral_constantINS4_4UMMA5MajorELSP_0EEESQ_NSN_INSO_7ScaleInELSR_0EEESS_EEEEEENS4_6LayoutISC_NS5_IJNSA_ILi0EEESW_SW_EEEEENS5_IJNS4_10UnderscoreESZ_SZ_EEEEENS4_13SM90_TMA_LOADENS4_14ComposedLayoutINS4_7SwizzleILi2ELi4ELi3EEENS4_18smem_ptr_flag_bitsILi8EEENSV_INS5_IJNSA_ILi8EEESE_EEENS5_IJSE_SB_EEEEEEEvNS4_8identityES12_S1C_vS1D_EENS_8epilogue10collective18CollectiveEpilogueINS1F_23Sm100TmaWarpSpecializedILi4ELi2ELi32ELb0ELb0EEEJSG_NS5_IJNSV_ISE_SB_EES1K_EEESH_SI_SH_SI_NS1F_6fusion15FusionCallbacksIS1J_NS1M_17LinearCombinationISH_fSH_fLNS_15FloatRoundStyleE2EEESG_S1L_JEEENS4_5SM1004TMEM4LOAD26SM100_TMEM_LOAD_16dp32b32xES12_S1C_NS4_39AutoVectorizingCopyWithAssumedAlignmentILi128EEENS4_14SM90_TMA_STOREES1C_S1X_S1X_EEEvvEEEEvNT_6ParamsE) ;  /* 0xffffff5c028c7950 */ /* 0x000fea0003c3ffff */
.L_x_188:
[----:B------:R-:W-:-:S00]  /*a1d0*/  BRA `(.L_x_188) ;  /* 0xfffffffc00fc7947 */ /* 0x000fc0000383ffff */
[----:B------:R-:W-:-:S00]  /*a1e0*/  NOP ;  /* 0x0000000000007918 */ /* 0x000fc00000000000 */
        /* <DEDUP_REMOVED lines=9> */
.L_x_189:


//--------------------- .nv.global.init           --------------------------
	.section	.nv.global.init,"aw",@progbits
.nv.global.init:
	.type		$str$27,@object
	.size		$str$27,($str$28 - $str$27)
$str$27:
        /*0000*/ 	.byte	0x28, 0x61, 0x64, 0x64, 0x72, 0x65, 0x73, 0x73, 0x20, 0x26, 0x20, 0x6d, 0x61, 0x73, 0x6b, 0x29
        /*0010*/ 	.byte	0x20, 0x3d, 0x3d, 0x20, 0x30, 0x00
	.type		$str$28,@object
	.size		$str$28,($str$26 - $str$28)
$str$28:
        /*0016*/ 	.byte	0x2f, 0x74, 0x6d, 0x70, 0x2f, 0x63, 0x75, 0x74, 0x6c, 0x61, 0x73, 0x73, 0x5f, 0x73, 0x77, 0x65
        /*0026*/ 	.byte	0x65, 0x70, 0x5f, 0x73, 0x72, 0x63, 0x2f, 0x69, 0x6e, 0x63, 0x6c, 0x75, 0x64, 0x65, 0x2f, 0x63
        /*0036*/ 	.byte	0x75, 0x74, 0x65, 0x2f, 0x70, 0x6f, 0x69, 0x6e, 0x74, 0x65, 0x72, 0x5f, 0x66, 0x6c, 0x61, 0x67
        /*0046*/ 	.byte	0x67, 0x65, 0x64, 0x2e, 0x68, 0x70, 0x70, 0x00
	.type		$str$26,@object
	.size		$str$26,($str$25 - $str$26)
$str$26:
        /*004e*/ 	.byte	0x2f, 0x74, 0x6d, 0x70, 0x2f, 0x63, 0x75, 0x74, 0x6c, 0x61, 0x73, 0x73, 0x5f, 0x73, 0x77, 0x65
        /*005e*/ 	.byte	0x65, 0x70, 0x5f, 0x73, 0x72, 0x63, 0x2f, 0x69, 0x6e, 0x63, 0x6c, 0x75, 0x64, 0x65, 0x2f, 0x63
        /*006e*/ 	.byte	0x75, 0x74, 0x65, 0x2f, 0x61, 0x74, 0x6f, 0x6d, 0x2f, 0x63, 0x6f, 0x70, 0x79, 0x5f, 0x74, 0x72
        /*007e*/ 	.byte	0x61, 0x69, 0x74, 0x73, 0x5f, 0x73, 0x6d, 0x31, 0x30, 0x30, 0x2e, 0x68, 0x70, 0x70, 0x00
	.type		$str$25,@object
	.size		$str$25,(__unnamed_1 - $str$25)
$str$25:
        /*008d*/ 	.byte	0x28, 0x28, 0x75, 0x69, 0x6e, 0x74, 0x33, 0x32, 0x5f, 0x74, 0x28, 0x74, 0x68, 0x72, 0x65, 0x61
        /*009d*/ 	.byte	0x64, 0x49, 0x64, 0x78, 0x2e, 0x78, 0x29, 0x20, 0x2f, 0x20, 0x33, 0x32, 0x29, 0x20, 0x25, 0x20
        /*00ad*/ 	.byte	0x34, 0x29, 0x20, 0x3d, 0x3d, 0x20, 0x28, 0x28, 0x28, 0x74, 0x6d, 0x65, 0x6d, 0x5f, 0x61, 0x64
        /*00bd*/ 	.byte	0x64, 0x72, 0x20, 0x3e, 0x3e, 0x20, 0x31, 0x36, 0x29, 0x20, 0x2f, 0x20, 0x33, 0x32, 0x29, 0x20
        /*00cd*/ 	.byte	0x25, 0x20, 0x34, 0x29, 0x00
	.type		__unnamed_1,@object
	.size		__unnamed_1,(__unnamed_2 - __unnamed_1)
__unnamed_1:
        /*00d2*/ 	.byte	0x61, 0x75, 0x74, 0x6f, 0x20, 0x63, 0x75, 0x74, 0x65, 0x3a, 0x3a, 0x61, 0x73, 0x5f, 0x70, 0x6f
        /* <DEDUP_REMOVED lines=24> */
        /*0262*/ 	.byte	0x3c, 0x34, 0x30, 0x39, 0x36, 0x3e, 0x3e, 0x3e, 0x3e, 0x5d, 0x00
	.type		__unnamed_2,@object
	.size		__unnamed_2,(__unnamed_3 - __unnamed_2)
__unnamed_2:
        /* <DEDUP_REMOVED lines=26> */
	.type		__unnamed_3,@object
	.size		__unnamed_3,(.L_3 - __unnamed_3)
__unnamed_3:
        /* <DEDUP_REMOVED lines=40> */
        /*0688*/ 	.byte	0x74, 0x65, 0x3a, 0x3a, 0x43, 0x3c, 0x30, 0x3e, 0x3e, 0x3e, 0x3e, 0x5d, 0x00
.L_3:


//--------------------- .nv.shared._ZN7cutlass13device_kernelINS_4gemm6kernel13GemmUniversalIN4cute5tupleIJiiiiEEENS1_10collective13CollectiveMmaINS1_35MainloopSm100TmaUmmaWarpSpecializedILi10ELi2ELi4ENS5_IJNS4_1CILi1EEESB_SB_EEEEENS5_IJNSA_ILi64EEENSA_ILi256EEESE_EEENS_12float_e5m2_tENS5_IJlSB_lEEESH_SI_NS4_8TiledMMAINS4_8MMA_AtomIJNS4_10MMA_TraitsINS4_19SM100_MMA_F8F6F4_SSEJSH_SH_fSE_SF_NS4_17integral_constantINS4_4UMMA5MajorELSP_0EEESQ_NSN_INSO_7ScaleInELSR_0EEESS_EEEEEENS4_6LayoutISC_NS5_IJNSA_ILi0EEESW_SW_EEEEENS5_IJNS4_10UnderscoreESZ_SZ_EEEEENS4_13SM90_TMA_LOADENS4_14ComposedLayoutINS4_7SwizzleILi2ELi4ELi3EEENS4_18smem_ptr_flag_bitsILi8EEENSV_INS5_IJNSA_ILi8EEESE_EEENS5_IJSE_SB_EEEEEEEvNS4_8identityES12_S1C_vS1D_EENS_8epilogue10collective18CollectiveEpilogueINS1F_23Sm100TmaWarpSpecializedILi4ELi2ELi32ELb0ELb0EEEJSG_NS5_IJNSV_ISE_SB_EES1K_EEESH_SI_SH_SI_NS1F_6fusion15FusionCallbacksIS1J_NS1M_17LinearCombinationISH_fSH_fLNS_15FloatRoundStyleE2EEESG_S1L_JEEENS4_5SM1004TMEM4LOAD26SM100_TMEM_LOAD_16dp32b32xES12_S1C_NS4_39AutoVectorizingCopyWithAssumedAlignmentILi128EEENS4_14SM90_TMA_STOREES1C_S1X_S1X_EEEvvEEEEvNT_6ParamsE --------------------------
	.section	.nv.shared._ZN7cutlass13device_kernelINS_4gemm6kernel13GemmUniversalIN4cute5tupleIJiiiiEEENS1_10collective13CollectiveMmaINS1_35MainloopSm100TmaUmmaWarpSpecializedILi10ELi2ELi4ENS5_IJNS4_1CILi1EEESB_SB_EEEEENS5_IJNSA_ILi64EEENSA_ILi256EEESE_EEENS_12float_e5m2_tENS5_IJlSB_lEEESH_SI_NS4_8TiledMMAINS4_8MMA_AtomIJNS4_10MMA_TraitsINS4_19SM100_MMA_F8F6F4_SSEJSH_SH_fSE_SF_NS4_17integral_constantINS4_4UMMA5MajorELSP_0EEESQ_NSN_INSO_7ScaleInELSR_0EEESS_EEEEEENS4_6LayoutISC_NS5_IJNSA_ILi0EEESW_SW_EEEEENS5_IJNS4_10UnderscoreESZ_SZ_EEEEENS4_13SM90_TMA_LOADENS4_14ComposedLayoutINS4_7SwizzleILi2ELi4ELi3EEENS4_18smem_ptr_flag_bitsILi8EEENSV_INS5_IJNSA_ILi8EEESE_EEENS5_IJSE_SB_EEEEEEEvNS4_8identityES12_S1C_vS1D_EENS_8epilogue10collective18CollectiveEpilogueINS1F_23Sm100TmaWarpSpecializedILi4ELi2ELi32ELb0ELb0EEEJSG_NS5_IJNSV_ISE_SB_EES1K_EEESH_SI_SH_SI_NS1F_6fusion15FusionCallbacksIS1J_NS1M_17LinearCombinationISH_fSH_fLNS_15FloatRoundStyleE2EEESG_S1L_JEEENS4_5SM1004TMEM4LOAD26SM100_TMEM_LOAD_16dp32b32xES12_S1C_NS4_39AutoVectorizingCopyWithAssumedAlignmentILi128EEENS4_14SM90_TMA_STOREES1C_S1X_S1X_EEEvvEEEEvNT_6ParamsE,"aw",@nobits
	.sectionflags	@""
	.align	16
	.zero		1024


//--------------------- .nv.shared.reserved.0     --------------------------
	.section	.nv.shared.reserved.0,"aw",@nobits
	.weak		__nv_reservedSMEM_offset_0_alias
	.size		__nv_reservedSMEM_offset_0_alias, 0, 64
	.other		__nv_reservedSMEM_offset_0_alias,@"STO_CUDA_RESERVED_SHARED STV_DEFAULT"
__nv_reservedSMEM_offset_0_alias:
	.zero		0
.nv.shared.reserved.0:
	.zero		64
	.weak		__nv_reservedSMEM_tcgen05_partition
	.type		__nv_reservedSMEM_tcgen05_partition,@object
	.size		__nv_reservedSMEM_tcgen05_partition,(.L_0 - __nv_reservedSMEM_tcgen05_partition)
__nv_reservedSMEM_tcgen05_partition:
	.zero		32
.L_0:


//--------------------- .nv.global                --------------------------
	.section	.nv.global,"aw",@nobits
.nv.global:
	.type		_ZN40_INTERNAL_95951987_4_k_cu_f3e8f27c_305534cute1_E,@object
	.size		_ZN40_INTERNAL_95951987_4_k_cu_f3e8f27c_305534cute1_E,(_ZN40_INTERNAL_95951987_4_k_cu_f3e8f27c_305534cuda3std3__45__cpo6cbeginE - _ZN40_INTERNAL_95951987_4_k_cu_f3e8f27c_305534cute1_E)
_ZN40_INTERNAL_95951987_4_k_cu_f3e8f27c_305534cute1_E:
	.zero		1
	.type		_ZN40_INTERNAL_95951987_4_k_cu_f3e8f27c_305534cuda3std3__45__cpo6cbeginE,@object
	.size		_ZN40_INTERNAL_95951987_4_k_cu_f3e8f27c_305534cuda3std3__45__cpo6cbeginE,(_ZN40_INTERNAL_95951987_4_k_cu_f3e8f27c_305534cuda3std3__48in_placeE - _ZN40_INTERNAL_95951987_4_k_cu_f3e8f27c_305534cuda3std3__45__cpo6cbeginE)
_ZN40_INTERNAL_95951987_4_k_cu_f3e8f27c_305534cuda3std3__45__cpo6cbeginE:
	.zero		1
	.type		_ZN40_INTERNAL_95951987_4_k_cu_f3e8f27c_305534cuda3std3__48in_placeE,@object
	.size		_ZN40_INTERNAL_95951987_4_k_cu_f3e8f27c_305534cuda3std3__48in_placeE,(_ZN40_INTERNAL_95951987_4_k_cu_f3e8f27c_305534cuda3std6ranges3__45__cpo9iter_moveE - _ZN40_INTERNAL_95951987_4_k_cu_f3e8f27c_305534cuda3std3__48in_placeE)
_ZN40_INTERNAL_95951987_4_k_cu_f3e8f27c_305534cuda3std3__48in_placeE:
	.zero		1
	.type		_ZN40_INTERNAL_95951987_4_k_cu_f3e8f27c_305534cuda3std6ranges3__45__cpo9iter_moveE,@object
	.size		_ZN40_INTERNAL_95951987_4_k_cu_f3e8f27c_305534cuda3std6ranges3__45__cpo9iter_moveE,(_ZN40_INTERNAL_95951987_4_k_cu_f3e8f27c_305534cuda3std3__45__cpo5beginE - _ZN40_INTERNAL_95951987_4_k_cu_f3e8f27c_305534cuda3std6ranges3__45__cpo9iter_moveE)
_ZN40_INTERNAL_95951987_4_k_cu_f3e8f27c_305534cuda3std6ranges3__45__cpo9iter_moveE:
	.zero		1
	.type		_ZN40_INTERNAL_95951987_4_k_cu_f3e8f27c_305534cuda3std3__45__cpo5beginE,@object
	.size		_ZN40_INTERNAL_95951987_4_k_cu_f3e8f27c_305534cuda3std3__45__cpo5beginE,(_ZN40_INTERNAL_95951987_4_k_cu_f3e8f27c_305534cuda3std3__442_GLOBAL__N__95951987_4_k_cu_f3e8f27c_305536ignoreE - _ZN40_INTERNAL_95951987_4_k_cu_f3e8f27c_305534cuda3std3__45__cpo5beginE)
_ZN40_INTERNAL_95951987_4_k_cu_f3e8f27c_305534cuda3std3__45__cpo5beginE:
	.zero		1
	.type		_ZN40_INTERNAL_95951987_4_k_cu_f3e8f27c_305534cuda3std3__442_GLOBAL__N__95951987_4_k_cu_f3e8f27c_305536ignoreE,@object
	.size		_ZN40_INTERNAL_95951987_4_k_cu_f3e8f27c_305534cuda3std3__442_GLOBAL__N__95951987_4_k_cu_f3e8f27c_305536ignoreE,(_ZN40_INTERNAL_95951987_4_k_cu_f3e8f27c_305534cute7productE - _ZN40_INTERNAL_95951987_4_k_cu_f3e8f27c_305534cuda3std3__442_GLOBAL__N__95951987_4_k_cu_f3e8f27c_305536ignoreE)
_ZN40_INTERNAL_95951987_4_k_cu_f3e8f27c_305534cuda3std3__442_GLOBAL__N__95951987_4_k_cu_f3e8f27c_305536ignoreE:
	.zero		1
	.type		_ZN40_INTERNAL_95951987_4_k_cu_f3e8f27c_305534cute7productE,@object
	.size		_ZN40_INTERNAL_95951987_4_k_cu_f3e8f27c_305534cute7productE,(_ZN40_INTERNAL_95951987_4_k_cu_f3e8f27c_305534cuda3std3__45__cpo3endE - _ZN40_INTERNAL_95951987_4_k_cu_f3e8f27c_305534cute7productE)
_ZN40_INTERNAL_95951987_4_k_cu_f3e8f27c_305534cute7productE:
	.zero		1
	.type		_ZN40_INTERNAL_95951987_4_k_cu_f3e8f27c_305534cuda3std3__45__cpo3endE,@object
	.size		_ZN40_INTERNAL_95951987_4_k_cu_f3e8f27c_305534cuda3std3__45__cpo3endE,(_ZN40_INTERNAL_95951987_4_k_cu_f3e8f27c_305534cuda3std3__419piecewise_constructE - _ZN40_INTERNAL_95951987_4_k_cu_f3e8f27c_305534cuda3std3__45__cpo3endE)
_ZN40_INTERNAL_95951987_4_k_cu_f3e8f27c_305534cuda3std3__45__cpo3endE:
	.zero		1
	.type		_ZN40_INTERNAL_95951987_4_k_cu_f3e8f27c_305534cuda3std3__419piecewise_constructE,@object
	.size		_ZN40_INTERNAL_95951987_4_k_cu_f3e8f27c_305534cuda3std3__419piecewise_constructE,(_ZN40_INTERNAL_95951987_4_k_cu_f3e8f27c_305534cuda3std3__45__cpo4cendE - _ZN40_INTERNAL_95951987_4_k_cu_f3e8f27c_305534cuda3std3__419piecewise_constructE)
_ZN40_INTERNAL_95951987_4_k_cu_f3e8f27c_305534cuda3std3__419piecewise_constructE:
	.zero		1
	.type		_ZN40_INTERNAL_95951987_4_k_cu_f3e8f27c_305534cuda3std3__45__cpo4cendE,@object
	.size		_ZN40_INTERNAL_95951987_4_k_cu_f3e8f27c_305534cuda3std3__45__cpo4cendE,(_ZN40_INTERNAL_95951987_4_k_cu_f3e8f27c_305534cuda3std6ranges3__45__cpo4swapE - _ZN40_INTERNAL_95951987_4_k_cu_f3e8f27c_305534cuda3std3__45__cpo4cendE)
_ZN40_INTERNAL_95951987_4_k_cu_f3e8f27c_305534cuda3std3__45__cpo4cendE:
	.zero		1
	.type		_ZN40_INTERNAL_95951987_4_k_cu_f3e8f27c_305534cuda3std6ranges3__45__cpo4swapE,@object
	.size		_ZN40_INTERNAL_95951987_4_k_cu_f3e8f27c_305534cuda3std6ranges3__45__cpo4swapE,(.L_11 - _ZN40_INTERNAL_95951987_4_k_cu_f3e8f27c_305534cuda3std6ranges3__45__cpo4swapE)
_ZN40_INTERNAL_95951987_4_k_cu_f3e8f27c_305534cuda3std6ranges3__45__cpo4swapE:
	.zero		1
.L_11:


//--------------------- .nv.constant0._ZN7cutlass13device_kernelINS_4gemm6kernel13GemmUniversalIN4cute5tupleIJiiiiEEENS1_10collective13CollectiveMmaINS1_35MainloopSm100TmaUmmaWarpSpecializedILi10ELi2ELi4ENS5_IJNS4_1CILi1EEESB_SB_EEEEENS5_IJNSA_ILi64EEENSA_ILi256EEESE_EEENS_12float_e5m2_tENS5_IJlSB_lEEESH_SI_NS4_8TiledMMAINS4_8MMA_AtomIJNS4_10MMA_TraitsINS4_19SM100_MMA_F8F6F4_SSEJSH_SH_fSE_SF_NS4_17integral_constantINS4_4UMMA5MajorELSP_0EEESQ_NSN_INSO_7ScaleInELSR_0EEESS_EEEEEENS4_6LayoutISC_NS5_IJNSA_ILi0EEESW_SW_EEEEENS5_IJNS4_10UnderscoreESZ_SZ_EEEEENS4_13SM90_TMA_LOADENS4_14ComposedLayoutINS4_7SwizzleILi2ELi4ELi3EEENS4_18smem_ptr_flag_bitsILi8EEENSV_INS5_IJNSA_ILi8EEESE_EEENS5_IJSE_SB_EEEEEEEvNS4_8identityES12_S1C_vS1D_EENS_8epilogue10collective18CollectiveEpilogueINS1F_23Sm100TmaWarpSpecializedILi4ELi2ELi32ELb0ELb0EEEJSG_NS5_IJNSV_ISE_SB_EES1K_EEESH_SI_SH_SI_NS1F_6fusion15FusionCallbacksIS1J_NS1M_17LinearCombinationISH_fSH_fLNS_15FloatRoundStyleE2EEESG_S1L_JEEENS4_5SM1004TMEM4LOAD26SM100_TMEM_LOAD_16dp32b32xES12_S1C_NS4_39AutoVectorizingCopyWithAssumedAlignmentILi128EEENS4_14SM90_TMA_STOREES1C_S1X_S1X_EEEvvEEEEvNT_6ParamsE --------------------------
	.section	.nv.constant0._ZN7cutlass13device_kernelINS_4gemm6kernel13GemmUniversalIN4cute5tupleIJiiiiEEENS1_10collective13CollectiveMmaINS1_35MainloopSm100TmaUmmaWarpSpecializedILi10ELi2ELi4ENS5_IJNS4_1CILi1EEESB_SB_EEEEENS5_IJNSA_ILi64EEENSA_ILi256EEESE_EEENS_12float_e5m2_tENS5_IJlSB_lEEESH_SI_NS4_8TiledMMAINS4_8MMA_AtomIJNS4_10MMA_TraitsINS4_19SM100_MMA_F8F6F4_SSEJSH_SH_fSE_SF_NS4_17integral_constantINS4_4UMMA5MajorELSP_0EEESQ_NSN_INSO_7ScaleInELSR_0EEESS_EEEEEENS4_6LayoutISC_NS5_IJNSA_ILi0EEESW_SW_EEEEENS5_IJNS4_10UnderscoreESZ_SZ_EEEEENS4_13SM90_TMA_LOADENS4_14ComposedLayoutINS4_7SwizzleILi2ELi4ELi3EEENS4_18smem_ptr_flag_bitsILi8EEENSV_INS5_IJNSA_ILi8EEESE_EEENS5_IJSE_SB_EEEEEEEvNS4_8identityES12_S1C_vS1D_EENS_8epilogue10collective18CollectiveEpilogueINS1F_23Sm100TmaWarpSpecializedILi4ELi2ELi32ELb0ELb0EEEJSG_NS5_IJNSV_ISE_SB_EES1K_EEESH_SI_SH_SI_NS1F_6fusion15FusionCallbacksIS1J_NS1M_17LinearCombinationISH_fSH_fLNS_15FloatRoundStyleE2EEESG_S1L_JEEENS4_5SM1004TMEM4LOAD26SM100_TMEM_LOAD_16dp32b32xES12_S1C_NS4_39AutoVectorizingCopyWithAssumedAlignmentILi128EEENS4_14SM90_TMA_STOREES1C_S1X_S1X_EEEvvEEEEvNT_6ParamsE,"a",@progbits
	.sectionflags	@""
	.align	4
.nv.constant0._ZN7cutlass13device_kernelINS_4gemm6kernel13GemmUniversalIN4cute5tupleIJiiiiEEENS1_10collective13CollectiveMmaINS1_35MainloopSm100TmaUmmaWarpSpecializedILi10ELi2ELi4ENS5_IJNS4_1CILi1EEESB_SB_EEEEENS5_IJNSA_ILi64EEENSA_ILi256EEESE_EEENS_12float_e5m2_tENS5_IJlSB_lEEESH_SI_NS4_8TiledMMAINS4_8MMA_AtomIJNS4_10MMA_TraitsINS4_19SM100_MMA_F8F6F4_SSEJSH_SH_fSE_SF_NS4_17integral_constantINS4_4UMMA5MajorELSP_0EEESQ_NSN_INSO_7ScaleInELSR_0EEESS_EEEEEENS4_6LayoutISC_NS5_IJNSA_ILi0EEESW_SW_EEEEENS5_IJNS4_10UnderscoreESZ_SZ_EEEEENS4_13SM90_TMA_LOADENS4_14ComposedLayoutINS4_7SwizzleILi2ELi4ELi3EEENS4_18smem_ptr_flag_bitsILi8EEENSV_INS5_IJNSA_ILi8EEESE_EEENS5_IJSE_SB_EEEEEEEvNS4_8identityES12_S1C_vS1D_EENS_8epilogue10collective18CollectiveEpilogueINS1F_23Sm100TmaWarpSpecializedILi4ELi2ELi32ELb0ELb0EEEJSG_NS5_IJNSV_ISE_SB_EES1K_EEESH_SI_SH_SI_NS1F_6fusion15FusionCallbacksIS1J_NS1M_17LinearCombinationISH_fSH_fLNS_15FloatRoundStyleE2EEESG_S1L_JEEENS4_5SM1004TMEM4LOAD26SM100_TMEM_LOAD_16dp32b32xES12_S1C_NS4_39AutoVectorizingCopyWithAssumedAlignmentILi128EEENS4_14SM90_TMA_STOREES1C_S1X_S1X_EEEvvEEEEvNT_6ParamsE:
	.zero		2944


//--------------------- SYMBOLS --------------------------

	.type		.nv.reservedSmem.offset0,@object
	.size		.nv.reservedSmem.offset0,0x4
	.type		.nv.reservedSmem.cap,@object
	.size		.nv.reservedSmem.cap,0x4
	.type		__assertfail,@function
